// auto-generated by cutlass_sweep.gemm — config: {"arch": "sm_100", "cluster_m": 1, "cluster_n": 2, "dtype": "e4m3", "stages": 4, "tile_k": 64, "tile_m": 64, "tile_n": 128}
#include "cutlass/cutlass.h"
#include "cutlass/gemm/collective/collective_builder.hpp"
#include "cutlass/gemm/device/gemm_universal_adapter.h"
#include "cutlass/gemm/kernel/gemm_universal.hpp"
#include "cutlass/epilogue/collective/collective_builder.hpp"

using ElemA = cutlass::float_e4m3_t;
using ElemB = cutlass::float_e4m3_t;
using ElemCD = cutlass::float_e4m3_t;
using Acc  = float;
using TileShape    = cute::Shape<cute::_64, cute::_128, cute::_64>;
using ClusterShape = cute::Shape<cute::_1, cute::_2, cute::_1>;

using CollectiveEpilogue = typename cutlass::epilogue::collective::CollectiveBuilder<
    cutlass::arch::Sm100, cutlass::arch::OpClassTensorOp,
    TileShape, ClusterShape,
    cutlass::epilogue::collective::EpilogueTileAuto,
    Acc, Acc,
    ElemCD, cutlass::layout::RowMajor, 128 / cutlass::sizeof_bits<ElemCD>::value,
    ElemCD, cutlass::layout::RowMajor, 128 / cutlass::sizeof_bits<ElemCD>::value,
    cutlass::epilogue::collective::EpilogueScheduleAuto
  >::CollectiveOp;

using CollectiveMainloop = typename cutlass::gemm::collective::CollectiveBuilder<
    cutlass::arch::Sm100, cutlass::arch::OpClassTensorOp,
    ElemA, cutlass::layout::RowMajor, 128 / cutlass::sizeof_bits<ElemA>::value,
    ElemB, cutlass::layout::ColumnMajor, 128 / cutlass::sizeof_bits<ElemB>::value,
    Acc,
    TileShape, ClusterShape,
    cutlass::gemm::collective::StageCount<4>,
    cutlass::gemm::collective::KernelScheduleAuto
  >::CollectiveOp;

using GemmKernel = cutlass::gemm::kernel::GemmUniversal<
    cute::Shape<int,int,int,int>,
    CollectiveMainloop,
    CollectiveEpilogue
>;
using Gemm = cutlass::gemm::device::GemmUniversalAdapter<GemmKernel>;

// Force the device kernel symbol into the cubin without needing a host main.
auto* _anchor = &cutlass::device_kernel<GemmKernel>;


// ===== COMPILED SASS (sm_100a) =====

	.target	sm_100a

	.elftype	@"ET_EXEC"


//--------------------- .note.nv.tkinfo           --------------------------
	.section	.note.nv.tkinfo,"",@"SHT_NOTE"
	.sectionflags	@"SHF_NOTE_NV_TKINFO"
	.tkinfo
        /*0018*/ 	.word	0x00000002
        /*0030*/ 	.string	""
        /*0030*/ 	.string	"ptxas"
        /*0030*/ 	.string	"Cuda compilation tools, release 13.0, V13.0.88"
        /*0030*/ 	.string	"Build cuda_13.0.r13.0/compiler.36424714_0"
        /*0030*/ 	.string	"-arch sm_100a -m 64 "



//--------------------- .note.nv.cuinfo           --------------------------
	.section	.note.nv.cuinfo,"",@"SHT_NOTE"
	.sectionflags	@"SHF_NOTE_NV_CUINFO"
        /*0018*/ 	.short	0x0002
        /*001a*/ 	.short	0x0064
        /*001c*/ 	.short	0x0082
	.zero		2


//--------------------- .nv.info                  --------------------------
	.section	.nv.info,"",@"SHT_CUDA_INFO"
	.align	4


	//----- nvinfo : EIATTR_REGCOUNT
	.align		4
        /*0000*/ 	.byte	0x04, 0x2f
        /*0002*/ 	.short	(.L_19 - .L_18)
	.align		4
.L_18:
        /*0004*/ 	.word	index@(_ZN7cutlass13device_kernelINS_4gemm6kernel13GemmUniversalIN4cute5tupleIJiiiiEEENS1_10collective13CollectiveMmaINS1_35MainloopSm100TmaUmmaWarpSpecializedILi4ELi2ELi4ENS5_IJNS4_1CILi1EEENSA_ILi2EEESB_EEEEENS5_IJNSA_ILi64EEENSA_ILi128EEESF_EEENS_12float_e4m3_tENS5_IJlSB_lEEESI_SJ_NS4_8TiledMMAINS4_8MMA_AtomIJNS4_10MMA_TraitsINS4_19SM100_MMA_F8F6F4_SSEJSI_SI_fSF_SG_NS4_17integral_constantINS4_4UMMA5MajorELSQ_0EEESR_NSO_INSP_7ScaleInELSS_0EEEST_EEEEEENS4_6LayoutINS5_IJSB_SB_SB_EEENS5_IJNSA_ILi0EEESY_SY_EEEEENS5_IJNS4_10UnderscoreES11_S11_EEEEENS4_23SM90_TMA_LOAD_MULTICASTENS4_14ComposedLayoutINS4_7SwizzleILi2ELi4ELi3EEENS4_18smem_ptr_flag_bitsILi8EEENSW_INS5_IJNSA_ILi8EEESF_EEENS5_IJSF_SB_EEEEEEEvNS4_8identityENS4_13SM90_TMA_LOADES1E_vS1F_EENS_8epilogue10collective18CollectiveEpilogueINS1I_23Sm100TmaWarpSpecializedILi2ELi2ELi32ELb0ELb0EEEJSH_NS5_IJNSW_ISF_SB_EES1N_EEESI_SJ_SI_SJ_NS1I_6fusion15FusionCallbacksIS1M_NS1P_17LinearCombinationISI_fSI_fLNS_15FloatRoundStyleE2EEESH_S1O_JEEENS4_5SM1004TMEM4LOAD26SM100_TMEM_LOAD_16dp32b32xES1G_S1E_NS4_39AutoVectorizingCopyWithAssumedAlignmentILi128EEENS4_14SM90_TMA_STOREES1E_S20_S20_EEEvvEEEEvNT_6ParamsE)
        /*0008*/ 	.word	0x00000072


	//----- nvinfo : EIATTR_FRAME_SIZE
	.align		4
.L_19:
        /*000c*/ 	.byte	0x04, 0x11
        /*000e*/ 	.short	(.L_21 - .L_20)
	.align		4
.L_20:
        /*0010*/ 	.word	index@($__internal_2_$__cuda_sm10x_tcgen05_guardrail_trap_unallocated_columns_being_dealloced)
        /*0014*/ 	.word	0x00000000


	//----- nvinfo : EIATTR_FRAME_SIZE
	.align		4
.L_21:
        /*0018*/ 	.byte	0x04, 0x11
        /*001a*/ 	.short	(.L_23 - .L_22)
	.align		4
.L_22:
        /*001c*/ 	.word	index@($__internal_1_$__cuda_sm10x_tcgen05_guardrail_trap_phase_invalid_during_alloc)
        /*0020*/ 	.word	0x00000000


	//----- nvinfo : EIATTR_FRAME_SIZE
	.align		4
.L_23:
        /*0024*/ 	.byte	0x04, 0x11
        /*0026*/ 	.short	(.L_25 - .L_24)
	.align		4
.L_24:
        /*0028*/ 	.word	index@($__internal_0_$__cuda_sm10x_tcgen05_guardrail_trap_col_being_dealloced_not_returned_by_alloc)
        /*002c*/ 	.word	0x00000000


	//----- nvinfo : EIATTR_FRAME_SIZE
	.align		4
.L_25:
        /*0030*/ 	.byte	0x04, 0x11
        /*0032*/ 	.short	(.L_27 - .L_26)
	.align		4
.L_26:
        /*0034*/ 	.word	index@(_ZN7cutlass13device_kernelINS_4gemm6kernel13GemmUniversalIN4cute5tupleIJiiiiEEENS1_10collective13CollectiveMmaINS1_35MainloopSm100TmaUmmaWarpSpecializedILi4ELi2ELi4ENS5_IJNS4_1CILi1EEENSA_ILi2EEESB_EEEEENS5_IJNSA_ILi64EEENSA_ILi128EEESF_EEENS_12float_e4m3_tENS5_IJlSB_lEEESI_SJ_NS4_8TiledMMAINS4_8MMA_AtomIJNS4_10MMA_TraitsINS4_19SM100_MMA_F8F6F4_SSEJSI_SI_fSF_SG_NS4_17integral_constantINS4_4UMMA5MajorELSQ_0EEESR_NSO_INSP_7ScaleInELSS_0EEEST_EEEEEENS4_6LayoutINS5_IJSB_SB_SB_EEENS5_IJNSA_ILi0EEESY_SY_EEEEENS5_IJNS4_10UnderscoreES11_S11_EEEEENS4_23SM90_TMA_LOAD_MULTICASTENS4_14ComposedLayoutINS4_7SwizzleILi2ELi4ELi3EEENS4_18smem_ptr_flag_bitsILi8EEENSW_INS5_IJNSA_ILi8EEESF_EEENS5_IJSF_SB_EEEEEEEvNS4_8identityENS4_13SM90_TMA_LOADES1E_vS1F_EENS_8epilogue10collective18CollectiveEpilogueINS1I_23Sm100TmaWarpSpecializedILi2ELi2ELi32ELb0ELb0EEEJSH_NS5_IJNSW_ISF_SB_EES1N_EEESI_SJ_SI_SJ_NS1I_6fusion15FusionCallbacksIS1M_NS1P_17LinearCombinationISI_fSI_fLNS_15FloatRoundStyleE2EEESH_S1O_JEEENS4_5SM1004TMEM4LOAD26SM100_TMEM_LOAD_16dp32b32xES1G_S1E_NS4_39AutoVectorizingCopyWithAssumedAlignmentILi128EEENS4_14SM90_TMA_STOREES1E_S20_S20_EEEvvEEEEvNT_6ParamsE)
        /*0038*/ 	.word	0x00000000


	//----- nvinfo : EIATTR_MIN_STACK_SIZE
	.align		4
.L_27:
        /*003c*/ 	.byte	0x04, 0x12
        /*003e*/ 	.short	(.L_29 - .L_28)
	.align		4
.L_28:
        /*0040*/ 	.word	index@(_ZN7cutlass13device_kernelINS_4gemm6kernel13GemmUniversalIN4cute5tupleIJiiiiEEENS1_10collective13CollectiveMmaINS1_35MainloopSm100TmaUmmaWarpSpecializedILi4ELi2ELi4ENS5_IJNS4_1CILi1EEENSA_ILi2EEESB_EEEEENS5_IJNSA_ILi64EEENSA_ILi128EEESF_EEENS_12float_e4m3_tENS5_IJlSB_lEEESI_SJ_NS4_8TiledMMAINS4_8MMA_AtomIJNS4_10MMA_TraitsINS4_19SM100_MMA_F8F6F4_SSEJSI_SI_fSF_SG_NS4_17integral_constantINS4_4UMMA5MajorELSQ_0EEESR_NSO_INSP_7ScaleInELSS_0EEEST_EEEEEENS4_6LayoutINS5_IJSB_SB_SB_EEENS5_IJNSA_ILi0EEESY_SY_EEEEENS5_IJNS4_10UnderscoreES11_S11_EEEEENS4_23SM90_TMA_LOAD_MULTICASTENS4_14ComposedLayoutINS4_7SwizzleILi2ELi4ELi3EEENS4_18smem_ptr_flag_bitsILi8EEENSW_INS5_IJNSA_ILi8EEESF_EEENS5_IJSF_SB_EEEEEEEvNS4_8identityENS4_13SM90_TMA_LOADES1E_vS1F_EENS_8epilogue10collective18CollectiveEpilogueINS1I_23Sm100TmaWarpSpecializedILi2ELi2ELi32ELb0ELb0EEEJSH_NS5_IJNSW_ISF_SB_EES1N_EEESI_SJ_SI_SJ_NS1I_6fusion15FusionCallbacksIS1M_NS1P_17LinearCombinationISI_fSI_fLNS_15FloatRoundStyleE2EEESH_S1O_JEEENS4_5SM1004TMEM4LOAD26SM100_TMEM_LOAD_16dp32b32xES1G_S1E_NS4_39AutoVectorizingCopyWithAssumedAlignmentILi128EEENS4_14SM90_TMA_STOREES1E_S20_S20_EEEvvEEEEvNT_6ParamsE)
        /*0044*/ 	.word	0x00000000
.L_29:


//--------------------- .nv.compat                --------------------------
	.section	.nv.compat,"",@"SHT_CUDA_COMPAT_INFO"
	.align	4
        /*0000*/ 	.byte	0x02, 0x09, 0x01, 0x00, 0x02, 0x02, 0x02, 0x00, 0x02, 0x05, 0x05, 0x00, 0x03, 0x07, 0x01, 0x01
        /*0010*/ 	.byte	0x02, 0x03, 0x01, 0x00, 0x02, 0x06, 0x01, 0x00, 0x04, 0x0b, 0x08, 0x00, 0x09, 0x00, 0x00, 0x00
        /*0020*/ 	.byte	0x00, 0x00, 0x00, 0x00


//--------------------- .nv.info._ZN7cutlass13device_kernelINS_4gemm6kernel13GemmUniversalIN4cute5tupleIJiiiiEEENS1_10collective13CollectiveMmaINS1_35MainloopSm100TmaUmmaWarpSpecializedILi4ELi2ELi4ENS5_IJNS4_1CILi1EEENSA_ILi2EEESB_EEEEENS5_IJNSA_ILi64EEENSA_ILi128EEESF_EEENS_12float_e4m3_tENS5_IJlSB_lEEESI_SJ_NS4_8TiledMMAINS4_8MMA_AtomIJNS4_10MMA_TraitsINS4_19SM100_MMA_F8F6F4_SSEJSI_SI_fSF_SG_NS4_17integral_constantINS4_4UMMA5MajorELSQ_0EEESR_NSO_INSP_7ScaleInELSS_0EEEST_EEEEEENS4_6LayoutINS5_IJSB_SB_SB_EEENS5_IJNSA_ILi0EEESY_SY_EEEEENS5_IJNS4_10UnderscoreES11_S11_EEEEENS4_23SM90_TMA_LOAD_MULTICASTENS4_14ComposedLayoutINS4_7SwizzleILi2ELi4ELi3EEENS4_18smem_ptr_flag_bitsILi8EEENSW_INS5_IJNSA_ILi8EEESF_EEENS5_IJSF_SB_EEEEEEEvNS4_8identityENS4_13SM90_TMA_LOADES1E_vS1F_EENS_8epilogue10collective18CollectiveEpilogueINS1I_23Sm100TmaWarpSpecializedILi2ELi2ELi32ELb0ELb0EEEJSH_NS5_IJNSW_ISF_SB_EES1N_EEESI_SJ_SI_SJ_NS1I_6fusion15FusionCallbacksIS1M_NS1P_17LinearCombinationISI_fSI_fLNS_15FloatRoundStyleE2EEESH_S1O_JEEENS4_5SM1004TMEM4LOAD26SM100_TMEM_LOAD_16dp32b32xES1G_S1E_NS4_39AutoVectorizingCopyWithAssumedAlignmentILi128EEENS4_14SM90_TMA_STOREES1E_S20_S20_EEEvvEEEEvNT_6ParamsE --------------------------
	.section	.nv.info._ZN7cutlass13device_kernelINS_4gemm6kernel13GemmUniversalIN4cute5tupleIJiiiiEEENS1_10collective13CollectiveMmaINS1_35MainloopSm100TmaUmmaWarpSpecializedILi4ELi2ELi4ENS5_IJNS4_1CILi1EEENSA_ILi2EEESB_EEEEENS5_IJNSA_ILi64EEENSA_ILi128EEESF_EEENS_12float_e4m3_tENS5_IJlSB_lEEESI_SJ_NS4_8TiledMMAINS4_8MMA_AtomIJNS4_10MMA_TraitsINS4_19SM100_MMA_F8F6F4_SSEJSI_SI_fSF_SG_NS4_17integral_constantINS4_4UMMA5MajorELSQ_0EEESR_NSO_INSP_7ScaleInELSS_0EEEST_EEEEEENS4_6LayoutINS5_IJSB_SB_SB_EEENS5_IJNSA_ILi0EEESY_SY_EEEEENS5_IJNS4_10UnderscoreES11_S11_EEEEENS4_23SM90_TMA_LOAD_MULTICASTENS4_14ComposedLayoutINS4_7SwizzleILi2ELi4ELi3EEENS4_18smem_ptr_flag_bitsILi8EEENSW_INS5_IJNSA_ILi8EEESF_EEENS5_IJSF_SB_EEEEEEEvNS4_8identityENS4_13SM90_TMA_LOADES1E_vS1F_EENS_8epilogue10collective18CollectiveEpilogueINS1I_23Sm100TmaWarpSpecializedILi2ELi2ELi32ELb0ELb0EEEJSH_NS5_IJNSW_ISF_SB_EES1N_EEESI_SJ_SI_SJ_NS1I_6fusion15FusionCallbacksIS1M_NS1P_17LinearCombinationISI_fSI_fLNS_15FloatRoundStyleE2EEESH_S1O_JEEENS4_5SM1004TMEM4LOAD26SM100_TMEM_LOAD_16dp32b32xES1G_S1E_NS4_39AutoVectorizingCopyWithAssumedAlignmentILi128EEENS4_14SM90_TMA_STOREES1E_S20_S20_EEEvvEEEEvNT_6ParamsE,"",@"SHT_CUDA_INFO"
	.sectionflags	@""
	.align	4


	//----- nvinfo : EIATTR_CUDA_API_VERSION
	.align		4
        /*0000*/ 	.byte	0x04, 0x37
        /*0002*/ 	.short	(.L_31 - .L_30)
.L_30:
        /*0004*/ 	.word	0x00000082


	//----- nvinfo : EIATTR_KPARAM_INFO
	.align		4
.L_31:
        /*0008*/ 	.byte	0x04, 0x17
        /*000a*/ 	.short	(.L_33 - .L_32)
.L_32:
        /*000c*/ 	.word	0x00000000
        /*0010*/ 	.short	0x0000
        /*0012*/ 	.short	0x0000
        /*0014*/ 	.byte	0x00, 0xf0, 0x01, 0x20


	//----- nvinfo : EIATTR_AT_ENTRY_FRAGMENTS
	.align		4
.L_33:
        /*0018*/ 	.byte	0x04, 0x4f
        /*001a*/ 	.short	(.L_35 - .L_34)


	//   ....[0]....
.L_34:
        /*001c*/ 	.word	0x00000006


	//----- nvinfo : EIATTR_RESERVED_SMEM_USED
	.align		4
.L_35:
        /*0020*/ 	.byte	0x01, 0x41
	.zero		2


	//----- nvinfo : EIATTR_SPARSE_MMA_MASK
	.align		4
        /*0024*/ 	.byte	0x03, 0x50
        /*0026*/ 	.short	0x0000


	//----- nvinfo : EIATTR_TCGEN05_1CTA_USED
	.align		4
        /*0028*/ 	.byte	0x01, 0x51
	.zero		2


	//----- nvinfo : EIATTR_MAXREG_COUNT
	.align		4
        /*002c*/ 	.byte	0x03, 0x1b
        /*002e*/ 	.short	0x00ff


	//----- nvinfo : EIATTR_NUM_BARRIERS
	.align		4
        /*0030*/ 	.byte	0x02, 0x4c
        /*0032*/ 	.byte	0x07
	.zero		1


	//----- nvinfo : EIATTR_EXTERNS
	.align		4
        /*0034*/ 	.byte	0x04, 0x0f
        /*0036*/ 	.short	(.L_37 - .L_36)


	//   ....[0]....
	.align		4
.L_36:
        /*0038*/ 	.word	index@(__assertfail)


	//----- nvinfo : EIATTR_MERCURY_ISA_VERSION
	.align		4
.L_37:
        /*003c*/ 	.byte	0x03, 0x5f
        /*003e*/ 	.short	0x0101


	//----- nvinfo : EIATTR_INT_WARP_WIDE_INSTR_OFFSETS
	.align		4
        /*0040*/ 	.byte	0x04, 0x31
        /*0042*/ 	.short	(.L_39 - .L_38)


	//   ....[0]....
.L_38:
        /*0044*/ 	.word	0x00003ba0


	//   ....[1]....
        /*0048*/ 	.word	0x00003bc0


	//   ....[2]....
        /*004c*/ 	.word	0x00003bf0


	//   ....[3]....
        /*0050*/ 	.word	0x00004730


	//   ....[4]....
        /*0054*/ 	.word	0x000047a0


	//   ....[5]....
        /*0058*/ 	.word	0x00004870


	//   ....[6]....
        /*005c*/ 	.word	0x00004920


	//----- nvinfo : EIATTR_COOP_GROUP_MASK_REGIDS
	.align		4
.L_39:
        /*0060*/ 	.byte	0x04, 0x29
        /*0062*/ 	.short	(.L_41 - .L_40)


	//   ....[0]....
.L_40:
        /*0064*/ 	.word	0xffffffff


	//   ....[1]....
        /*0068*/ 	.word	0xffffffff


	//   ....[2]....
        /*006c*/ 	.word	0xffffffff


	//   ....[3]....
        /*0070*/ 	.word	0xffffffff


	//   ....[4]....
        /*0074*/ 	.word	0xffffffff


	//   ....[5]....
        /*0078*/ 	.word	0xffffffff


	//   ....[6]....
        /*007c*/ 	.word	0xffffffff


	//   ....[7]....
        /*0080*/ 	.word	0xffffffff


	//   ....[8]....
        /*0084*/ 	.word	0xffffffff


	//   ....[9]....
        /*0088*/ 	.word	0xffffffff


	//   ....[10]....
        /*008c*/ 	.word	0xffffffff


	//   ....[11]....
        /*0090*/ 	.word	0xffffffff


	//   ....[12]....
        /*0094*/ 	.word	0xffffffff


	//   ....[13]....
        /*0098*/ 	.word	0xffffffff


	//----- nvinfo : EIATTR_COOP_GROUP_INSTR_OFFSETS
	.align		4
.L_41:
        /*009c*/ 	.byte	0x04, 0x28
        /*009e*/ 	.short	(.L_43 - .L_42)


	//   ....[0]....
.L_42:
        /*00a0*/ 	.word	0x00000080


	//   ....[1]....
        /*00a4*/ 	.word	0x000004f0


	//   ....[2]....
        /*00a8*/ 	.word	0x000006a0


	//   ....[3]....
        /*00ac*/ 	.word	0x00000800


	//   ....[4]....
        /*00b0*/ 	.word	0x00000900


	//   ....[5]....
        /*00b4*/ 	.word	0x00000a70


	//   ....[6]....
        /*00b8*/ 	.word	0x00000c10


	//   ....[7]....
        /*00bc*/ 	.word	0x00000dc0


	//   ....[8]....
        /*00c0*/ 	.word	0x00001fa0


	//   ....[9]....
        /*00c4*/ 	.word	0x00002e70


	//   ....[10]....
        /*00c8*/ 	.word	0x00003080


	//   ....[11]....
        /*00cc*/ 	.word	0x000030b0


	//   ....[12]....
        /*00d0*/ 	.word	0x00003a80


	//   ....[13]....
        /*00d4*/ 	.word	0x00003cb0


	//----- nvinfo : EIATTR_VRC_CTA_INIT_COUNT
	.align		4
.L_43:
        /*00d8*/ 	.byte	0x02, 0x4a
        /*00da*/ 	.byte	0x80
	.zero		1


	//----- nvinfo : EIATTR_SYSCALL_OFFSETS
	.align		4
        /*00dc*/ 	.byte	0x04, 0x46
        /*00de*/ 	.short	(.L_45 - .L_44)


	//   ....[0]....
.L_44:
        /*00e0*/ 	.word	0x00005530


	//   ....[1]....
        /*00e4*/ 	.word	0x00005670


	//   ....[2]....
        /*00e8*/ 	.word	0x00005ea0


	//   ....[3]....
        /*00ec*/ 	.word	0x00006c30


	//----- nvinfo : EIATTR_MBARRIER_INSTR_OFFSETS
	.align		4
.L_45:
        /*00f0*/ 	.byte	0x04, 0x39
        /*00f2*/ 	.short	(.L_47 - .L_46)


	//   ....[0]....
.L_46:
        /*00f4*/ 	.word	0x00000610
        /*00f8*/ 	.word	0x000000ff
        /*00fc*/ 	.word	0x00000000
        /*0100*/ 	.short	0x0100
        /*0102*/ 	.byte	0x04
	.zero		1


	//   ....[1]....
        /*0104*/ 	.word	0x00000620
        /*0108*/ 	.word	0x000000ff
        /*010c*/ 	.word	0x00000020
        /*0110*/ 	.short	0x0100
        /*0112*/ 	.byte	0x04
	.zero		1


	//   ....[2]....
        /*0114*/ 	.word	0x00000630
        /*0118*/ 	.word	0x000000ff
        /*011c*/ 	.word	0x00000008
        /*0120*/ 	.short	0x0100
        /*0122*/ 	.byte	0x04
	.zero		1


	//   ....[3]....
        /*0124*/ 	.word	0x00000640
        /*0128*/ 	.word	0x000000ff
        /*012c*/ 	.word	0x00000028
        /*0130*/ 	.short	0x0100
        /*0132*/ 	.byte	0x04
	.zero		1


	//   ....[4]....
        /*0134*/ 	.word	0x00000650
        /*0138*/ 	.word	0x000000ff
        /*013c*/ 	.word	0x00000010
        /*0140*/ 	.short	0x0100
        /*0142*/ 	.byte	0x04
	.zero		1


	//   ....[5]....
        /*0144*/ 	.word	0x00000660
        /*0148*/ 	.word	0x000000ff
        /*014c*/ 	.word	0x00000030
        /*0150*/ 	.short	0x0100
        /*0152*/ 	.byte	0x04
	.zero		1


	//   ....[6]....
        /*0154*/ 	.word	0x00000670
        /*0158*/ 	.word	0x000000ff
        /*015c*/ 	.word	0x00000018
        /*0160*/ 	.short	0x0100
        /*0162*/ 	.byte	0x04
	.zero		1


	//   ....[7]....
        /*0164*/ 	.word	0x00000680
        /*0168*/ 	.word	0x000000ff
        /*016c*/ 	.word	0x00000038
        /*0170*/ 	.short	0x0100
        /*0172*/ 	.byte	0x04
	.zero		1


	//   ....[8]....
        /*0174*/ 	.word	0x000007b0
        /*0178*/ 	.word	0x000000ff
        /*017c*/ 	.word	0x00000040
        /*0180*/ 	.short	0x0100
        /*0182*/ 	.byte	0x04
	.zero		1


	//   ....[9]....
        /*0184*/ 	.word	0x000007c0
        /*0188*/ 	.word	0x000000ff
        /*018c*/ 	.word	0x00000050
        /*0190*/ 	.short	0x0100
        /*0192*/ 	.byte	0x04
	.zero		1


	//   ....[10]....
        /*0194*/ 	.word	0x000007d0
        /*0198*/ 	.word	0x000000ff
        /*019c*/ 	.word	0x00000048
        /*01a0*/ 	.short	0x0100
        /*01a2*/ 	.byte	0x04
	.zero		1


	//   ....[11]....
        /*01a4*/ 	.word	0x000007e0
        /*01a8*/ 	.word	0x000000ff
        /*01ac*/ 	.word	0x00000058
        /*01b0*/ 	.short	0x0100
        /*01b2*/ 	.byte	0x04
	.zero		1


	//   ....[12]....
        /*01b4*/ 	.word	0x000008d0
        /*01b8*/ 	.word	0x000000ff
        /*01bc*/ 	.word	0x00000060
        /*01c0*/ 	.short	0x0100
        /*01c2*/ 	.byte	0x06
	.zero		1


	//   ....[13]....
        /*01c4*/ 	.word	0x000008e0
        /*01c8*/ 	.word	0x000000ff
        /*01cc*/ 	.word	0x00000068
        /*01d0*/ 	.short	0x0100
        /*01d2*/ 	.byte	0x06
	.zero		1


	//   ....[14]....
        /*01d4*/ 	.word	0x00000a20
        /*01d8*/ 	.word	0x000000ff
        /*01dc*/ 	.word	0x00000070
        /*01e0*/ 	.short	0x0100
        /*01e2*/ 	.byte	0x06
	.zero		1


	//   ....[15]....
        /*01e4*/ 	.word	0x00000a30
        /*01e8*/ 	.word	0x000000ff
        /*01ec*/ 	.word	0x00000080
        /*01f0*/ 	.short	0x0100
        /*01f2*/ 	.byte	0x06
	.zero		1


	//   ....[16]....
        /*01f4*/ 	.word	0x00000a40
        /*01f8*/ 	.word	0x000000ff
        /*01fc*/ 	.word	0x00000078
        /*0200*/ 	.short	0x0100
        /*0202*/ 	.byte	0x06
	.zero		1


	//   ....[17]....
        /*0204*/ 	.word	0x00000a50
        /*0208*/ 	.word	0x000000ff
        /*020c*/ 	.word	0x00000088
        /*0210*/ 	.short	0x0100
        /*0212*/ 	.byte	0x06
	.zero		1


	//   ....[18]....
        /*0214*/ 	.word	0x00000b80
        /*0218*/ 	.word	0x000000ff
        /*021c*/ 	.word	0x00000090
        /*0220*/ 	.short	0x0100
        /*0222*/ 	.byte	0x04
	.zero		1


	//   ....[19]....
        /*0224*/ 	.word	0x00000b90
        /*0228*/ 	.word	0x000000ff
        /*022c*/ 	.word	0x000000b0
        /*0230*/ 	.short	0x0100
        /*0232*/ 	.byte	0x04
	.zero		1


	//   ....[20]....
        /*0234*/ 	.word	0x00000ba0
        /*0238*/ 	.word	0x000000ff
        /*023c*/ 	.word	0x00000098
        /*0240*/ 	.short	0x0100
        /*0242*/ 	.byte	0x04
	.zero		1


	//   ....[21]....
        /*0244*/ 	.word	0x00000bb0
        /*0248*/ 	.word	0x000000ff
        /*024c*/ 	.word	0x000000b8
        /*0250*/ 	.short	0x0100
        /*0252*/ 	.byte	0x04
	.zero		1


	//   ....[22]....
        /*0254*/ 	.word	0x00000bc0
        /*0258*/ 	.word	0x000000ff
        /*025c*/ 	.word	0x000000a0
        /*0260*/ 	.short	0x0100
        /*0262*/ 	.byte	0x04
	.zero		1


	//   ....[23]....
        /*0264*/ 	.word	0x00000bd0
        /*0268*/ 	.word	0x000000ff
        /*026c*/ 	.word	0x000000c0
        /*0270*/ 	.short	0x0100
        /*0272*/ 	.byte	0x04
	.zero		1


	//   ....[24]....
        /*0274*/ 	.word	0x00000be0
        /*0278*/ 	.word	0x000000ff
        /*027c*/ 	.word	0x000000a8
        /*0280*/ 	.short	0x0100
        /*0282*/ 	.byte	0x04
	.zero		1


	//   ....[25]....
        /*0284*/ 	.word	0x00000bf0
        /*0288*/ 	.word	0x000000ff
        /*028c*/ 	.word	0x000000c8
        /*0290*/ 	.short	0x0100
        /*0292*/ 	.byte	0x04
	.zero		1


	//   ....[26]....
        /*0294*/ 	.word	0x00000ce0
        /*0298*/ 	.word	0x000000ff
        /*029c*/ 	.word	0x000000d0
        /*02a0*/ 	.short	0x0100
        /*02a2*/ 	.byte	0x04
	.zero		1


	//   ....[27]....
        /*02a4*/ 	.word	0x00000cf0
        /*02a8*/ 	.word	0x000000ff
        /*02ac*/ 	.word	0x000000e0
        /*02b0*/ 	.short	0x0100
        /*02b2*/ 	.byte	0x04
	.zero		1


	//   ....[28]....
        /*02b4*/ 	.word	0x00000d00
        /*02b8*/ 	.word	0x000000ff
        /*02bc*/ 	.word	0x000000d8
        /*02c0*/ 	.short	0x0100
        /*02c2*/ 	.byte	0x04
	.zero		1


	//   ....[29]....
        /*02c4*/ 	.word	0x00000d10
        /*02c8*/ 	.word	0x000000ff
        /*02cc*/ 	.word	0x000000e8
        /*02d0*/ 	.short	0x0100
        /*02d2*/ 	.byte	0x04
	.zero		1


	//   ....[30]....
        /*02d4*/ 	.word	0x00001850
        /*02d8*/ 	.word	0x00000000
        /*02dc*/ 	.word	0x000000e0
        /*02e0*/ 	.short	0x010a
        /*02e2*/ 	.byte	0xff
	.zero		1


	//   ....[31]....
        /*02e4*/ 	.word	0x00001870
        /*02e8*/ 	.word	0x00000000
        /*02ec*/ 	.word	0x000000d0
        /*02f0*/ 	.short	0x0101
        /*02f2*/ 	.byte	0xff
	.zero		1


	//   ....[32]....
        /*02f4*/ 	.word	0x00001930
        /*02f8*/ 	.word	0x000000ff
        /*02fc*/ 	.word	0x00000020
        /*0300*/ 	.short	0x010a
        /*0302*/ 	.byte	0x04
	.zero		1


	//   ....[33]....
        /*0304*/ 	.word	0x000019b0
        /*0308*/ 	.word	0x000000ff
        /*030c*/ 	.word	0x00000020
        /*0310*/ 	.short	0x010a
        /*0312*/ 	.byte	0x21
	.zero		1


	//   ....[34]....
        /*0314*/ 	.word	0x00001b40
        /*0318*/ 	.word	0x000000ff
        /*031c*/ 	.word	0x00000020
        /*0320*/ 	.short	0x010a
        /*0322*/ 	.byte	0x08
	.zero		1


	//   ....[35]....
        /*0324*/ 	.word	0x00001c60
        /*0328*/ 	.word	0x000000ff
        /*032c*/ 	.word	0x00000068
        /*0330*/ 	.short	0x0101
        /*0332*/ 	.byte	0x07
	.zero		1


	//   ....[36]....
        /*0334*/ 	.word	0x00001c80
        /*0338*/ 	.word	0x000000ff
        /*033c*/ 	.word	0x00000020
        /*0340*/ 	.short	0x010a
        /*0342*/ 	.byte	0x04
	.zero		1


	//   ....[37]....
        /*0344*/ 	.word	0x00001d00
        /*0348*/ 	.word	0x000000ff
        /*034c*/ 	.word	0x00000020
        /*0350*/ 	.short	0x010a
        /*0352*/ 	.byte	0x11
	.zero		1


	//   ....[38]....
        /*0354*/ 	.word	0x00001e90
        /*0358*/ 	.word	0x000000ff
        /*035c*/ 	.word	0x00000020
        /*0360*/ 	.short	0x010a
        /*0362*/ 	.byte	0x06
	.zero		1


	//   ....[39]....
        /*0364*/ 	.word	0x00001fd0
        /*0368*/ 	.word	0x00000003
        /*036c*/ 	.word	0x00000070
        /*0370*/ 	.short	0x010a
        /*0372*/ 	.byte	0xff
	.zero		1


	//   ....[40]....
        /*0374*/ 	.word	0x00002120
        /*0378*/ 	.word	0x00000000
        /*037c*/ 	.word	0x00000000
        /*0380*/ 	.short	0x0101
        /*0382*/ 	.byte	0xff
	.zero		1


	//   ....[41]....
        /*0384*/ 	.word	0x000026c0
        /*0388*/ 	.word	0x000000ff
        /*038c*/ 	.word	0x00000000
        /*0390*/ 	.short	0x010a
        /*0392*/ 	.byte	0x04
	.zero		1


	//   ....[42]....
        /*0394*/ 	.word	0x00002750
        /*0398*/ 	.word	0x000000ff
        /*039c*/ 	.word	0x00000000
        /*03a0*/ 	.short	0x010a
        /*03a2*/ 	.byte	0x05
	.zero		1


	//   ....[43]....
        /*03a4*/ 	.word	0x000027e0
        /*03a8*/ 	.word	0x000000ff
        /*03ac*/ 	.word	0x00000000
        /*03b0*/ 	.short	0x010a
        /*03b2*/ 	.byte	0x05
	.zero		1


	//   ....[44]....
        /*03b4*/ 	.word	0x00002880
        /*03b8*/ 	.word	0x00000000
        /*03bc*/ 	.word	0x00000000
        /*03c0*/ 	.short	0x010a
        /*03c2*/ 	.byte	0xff
	.zero		1


	//   ....[45]....
        /*03c4*/ 	.word	0x000029c0
        /*03c8*/ 	.word	0x00000002
        /*03cc*/ 	.word	0x000000d0
        /*03d0*/ 	.short	0x010a
        /*03d2*/ 	.byte	0xff
	.zero		1


	//   ....[46]....
        /*03d4*/ 	.word	0x00002a20
        /*03d8*/ 	.word	0x00000004
        /*03dc*/ 	.word	0x00000000
        /*03e0*/ 	.short	0x0101
        /*03e2*/ 	.byte	0xff
	.zero		1


	//   ....[47]....
        /*03e4*/ 	.word	0x00002a40
        /*03e8*/ 	.word	0x000000ff
        /*03ec*/ 	.word	0x00000080
        /*03f0*/ 	.short	0x010a
        /*03f2*/ 	.byte	0x04
	.zero		1


	//   ....[48]....
        /*03f4*/ 	.word	0x00002b60
        /*03f8*/ 	.word	0x00000002
        /*03fc*/ 	.word	0x00000070
        /*0400*/ 	.short	0x010a
        /*0402*/ 	.byte	0xff
	.zero		1


	//   ....[49]....
        /*0404*/ 	.word	0x00002c70
        /*0408*/ 	.word	0x00000002
        /*040c*/ 	.word	0x00000000
        /*0410*/ 	.short	0x0101
        /*0412*/ 	.byte	0xff
	.zero		1


	//   ....[50]....
        /*0414*/ 	.word	0x00002d00
        /*0418*/ 	.word	0x000000ff
        /*041c*/ 	.word	0x00000080
        /*0420*/ 	.short	0x0106
        /*0422*/ 	.byte	0x04
	.zero		1


	//   ....[51]....
        /*0424*/ 	.word	0x00002d20
        /*0428*/ 	.word	0x000000ff
        /*042c*/ 	.word	0x00000080
        /*0430*/ 	.short	0x010a
        /*0432*/ 	.byte	0x04
	.zero		1


	//   ....[52]....
        /*0434*/ 	.word	0x00002db0
        /*0438*/ 	.word	0x000000ff
        /*043c*/ 	.word	0x00000080
        /*0440*/ 	.short	0x0106
        /*0442*/ 	.byte	0x07
	.zero		1


	//   ....[53]....
        /*0444*/ 	.word	0x00002df0
        /*0448*/ 	.word	0x00000000
        /*044c*/ 	.word	0x00000080
        /*0450*/ 	.short	0x010a
        /*0452*/ 	.byte	0xff
	.zero		1


	//   ....[54]....
        /*0454*/ 	.word	0x00003310
        /*0458*/ 	.word	0x00000000
        /*045c*/ 	.word	0x00000070
        /*0460*/ 	.short	0x010a
        /*0462*/ 	.byte	0xff
	.zero		1


	//   ....[55]....
        /*0464*/ 	.word	0x00003410
        /*0468*/ 	.word	0x00000003
        /*046c*/ 	.word	0x00000000
        /*0470*/ 	.short	0x0101
        /*0472*/ 	.byte	0xff
	.zero		1


	//   ....[56]....
        /*0474*/ 	.word	0x00003420
        /*0478*/ 	.word	0x000000ff
        /*047c*/ 	.word	0x00000000
        /*0480*/ 	.short	0x010a
        /*0482*/ 	.byte	0x04
	.zero		1


	//   ....[57]....
        /*0484*/ 	.word	0x000034a0
        /*0488*/ 	.word	0x000000ff
        /*048c*/ 	.word	0x000000b0
        /*0490*/ 	.short	0x010a
        /*0492*/ 	.byte	0x17
	.zero		1


	//   ....[58]....
        /*0494*/ 	.word	0x00003580
        /*0498*/ 	.word	0x000000ff
        /*049c*/ 	.word	0x00000000
        /*04a0*/ 	.short	0x010a
        /*04a2*/ 	.byte	0x05
	.zero		1


	//   ....[59]....
        /*04a4*/ 	.word	0x000036c0
        /*04a8*/ 	.word	0x000000ff
        /*04ac*/ 	.word	0x00000000
        /*04b0*/ 	.short	0x010a
        /*04b2*/ 	.byte	0x04
	.zero		1


	//   ....[60]....
        /*04b4*/ 	.word	0x000038b0
        /*04b8*/ 	.word	0x000000ff
        /*04bc*/ 	.word	0x00000000
        /*04c0*/ 	.short	0x010a
        /*04c2*/ 	.byte	0x04
	.zero		1


	//   ....[61]....
        /*04c4*/ 	.word	0x00003940
        /*04c8*/ 	.word	0x000000ff
        /*04cc*/ 	.word	0x00000000
        /*04d0*/ 	.short	0x010a
        /*04d2*/ 	.byte	0x05
	.zero		1


	//   ....[62]....
        /*04d4*/ 	.word	0x000039d0
        /*04d8*/ 	.word	0x000000ff
        /*04dc*/ 	.word	0x00000000
        /*04e0*/ 	.short	0x010a
        /*04e2*/ 	.byte	0x05
	.zero		1


	//   ....[63]....
        /*04e4*/ 	.word	0x00003a60
        /*04e8*/ 	.word	0x000000ff
        /*04ec*/ 	.word	0x00000000
        /*04f0*/ 	.short	0x010a
        /*04f2*/ 	.byte	0x04
	.zero		1


	//   ....[64]....
        /*04f4*/ 	.word	0x00003f30
        /*04f8*/ 	.word	0x0000000c
        /*04fc*/ 	.word	0x00000070
        /*0500*/ 	.short	0x010a
        /*0502*/ 	.byte	0xff
	.zero		1


	//   ....[65]....
        /*0504*/ 	.word	0x000040a0
        /*0508*/ 	.word	0x00000000
        /*050c*/ 	.word	0x00000000
        /*0510*/ 	.short	0x0101
        /*0512*/ 	.byte	0xff
	.zero		1


	//   ....[66]....
        /*0514*/ 	.word	0x00004530
        /*0518*/ 	.word	0x000000ff
        /*051c*/ 	.word	0x00000068
        /*0520*/ 	.short	0x010a
        /*0522*/ 	.byte	0x15
	.zero		1


	//   ....[67]....
        /*0524*/ 	.word	0x000046b0
        /*0528*/ 	.word	0x000000ff
        /*052c*/ 	.word	0x00000050
        /*0530*/ 	.short	0x010a
        /*0532*/ 	.byte	0x15
	.zero		1


	//   ....[68]....
        /*0534*/ 	.word	0x00004820
        /*0538*/ 	.word	0x000000ff
        /*053c*/ 	.word	0x00000040
        /*0540*/ 	.short	0x010b
        /*0542*/ 	.byte	0x15
	.zero		1


	//   ....[69]....
        /*0544*/ 	.word	0x00004830
        /*0548*/ 	.word	0x000000ff
        /*054c*/ 	.word	0x00000000
        /*0550*/ 	.short	0x0101
        /*0552*/ 	.byte	0x22
	.zero		1


	//   ....[70]....
        /*0554*/ 	.word	0x00004840
        /*0558*/ 	.word	0x000000ff
        /*055c*/ 	.word	0x00000058
        /*0560*/ 	.short	0x010a
        /*0562*/ 	.byte	0x15
	.zero		1


	//   ....[71]....
        /*0564*/ 	.word	0x00004a20
        /*0568*/ 	.word	0x000000ff
        /*056c*/ 	.word	0x00000048
        /*0570*/ 	.short	0x010b
        /*0572*/ 	.byte	0x15
	.zero		1


	//   ....[72]....
        /*0574*/ 	.word	0x00004a30
        /*0578*/ 	.word	0x000000ff
        /*057c*/ 	.word	0x00000000
        /*0580*/ 	.short	0x0101
        /*0582*/ 	.byte	0x21
	.zero		1


	//   ....[73]....
        /*0584*/ 	.word	0x00004a60
        /*0588*/ 	.word	0x000000ff
        /*058c*/ 	.word	0x00000050
        /*0590*/ 	.short	0x010a
        /*0592*/ 	.byte	0x15
	.zero		1


	//   ....[74]....
        /*0594*/ 	.word	0x00004aa0
        /*0598*/ 	.word	0x00000000
        /*059c*/ 	.word	0x00000058
        /*05a0*/ 	.short	0x010a
        /*05a2*/ 	.byte	0xff
	.zero		1


	//   ....[75]....
        /*05a4*/ 	.word	0x00004dd0
        /*05a8*/ 	.word	0x00000003
        /*05ac*/ 	.word	0x00000070
        /*05b0*/ 	.short	0x010a
        /*05b2*/ 	.byte	0xff
	.zero		1


	//   ....[76]....
        /*05b4*/ 	.word	0x00004f50
        /*05b8*/ 	.word	0x00000000
        /*05bc*/ 	.word	0x00000000
        /*05c0*/ 	.short	0x0101
        /*05c2*/ 	.byte	0xff
	.zero		1


	//   ....[77]....
        /*05c4*/ 	.word	0x00005a90
        /*05c8*/ 	.word	0x00000002
        /*05cc*/ 	.word	0x00000040
        /*05d0*/ 	.short	0x010a
        /*05d2*/ 	.byte	0xff
	.zero		1


	//   ....[78]....
        /*05d4*/ 	.word	0x00005b00
        /*05d8*/ 	.word	0x00000064
        /*05dc*/ 	.word	0x00000090
        /*05e0*/ 	.short	0x010a
        /*05e2*/ 	.byte	0xff
	.zero		1


	//   ....[79]....
        /*05e4*/ 	.word	0x00005bf0
        /*05e8*/ 	.word	0x00000002
        /*05ec*/ 	.word	0x00000040
        /*05f0*/ 	.short	0x010a
        /*05f2*/ 	.byte	0xff
	.zero		1


	//   ....[80]....
        /*05f4*/ 	.word	0x00005d00
        /*05f8*/ 	.word	0x00000000
        /*05fc*/ 	.word	0x00000000
        /*0600*/ 	.short	0x0101
        /*0602*/ 	.byte	0xff
	.zero		1


	//   ....[81]....
        /*0604*/ 	.word	0x00005d80
        /*0608*/ 	.word	0x00000064
        /*060c*/ 	.word	0x00000090
        /*0610*/ 	.short	0x010a
        /*0612*/ 	.byte	0xff
	.zero		1


	//   ....[82]....
        /*0614*/ 	.word	0x000068d0
        /*0618*/ 	.word	0x0000006d
        /*061c*/ 	.word	0x00000040
        /*0620*/ 	.short	0x010a
        /*0622*/ 	.byte	0xff
	.zero		1


	//   ....[83]....
        /*0624*/ 	.word	0x000069a0
        /*0628*/ 	.word	0x0000006d
        /*062c*/ 	.word	0x00000040
        /*0630*/ 	.short	0x010a
        /*0632*/ 	.byte	0xff
	.zero		1


	//   ....[84]....
        /*0634*/ 	.word	0x00006ab0
        /*0638*/ 	.word	0x00000000
        /*063c*/ 	.word	0x00000000
        /*0640*/ 	.short	0x0101
        /*0642*/ 	.byte	0xff
	.zero		1


	//   ....[85]....
        /*0644*/ 	.word	0x00006f40
        /*0648*/ 	.word	0x000000ff
        /*064c*/ 	.word	0x00000000
        /*0650*/ 	.short	0x0101
        /*0652*/ 	.byte	0x04
	.zero		1


	//   ....[86]....
        /*0654*/ 	.word	0x00007750
        /*0658*/ 	.word	0x00000000
        /*065c*/ 	.word	0x000000e0
        /*0660*/ 	.short	0x010a
        /*0662*/ 	.byte	0xff
	.zero		1


	//   ....[87]....
        /*0664*/ 	.word	0x000077b0
        /*0668*/ 	.word	0x00000000
        /*066c*/ 	.word	0x00000020
        /*0670*/ 	.short	0x010a
        /*0672*/ 	.byte	0xff
	.zero		1


	//   ....[88]....
        /*0674*/ 	.word	0x00007810
        /*0678*/ 	.word	0x00000000
        /*067c*/ 	.word	0x00000020
        /*0680*/ 	.short	0x010a
        /*0682*/ 	.byte	0xff
	.zero		1


	//   ....[89]....
        /*0684*/ 	.word	0x00007860
        /*0688*/ 	.word	0x00000003
        /*068c*/ 	.word	0x00000070
        /*0690*/ 	.short	0x010a
        /*0692*/ 	.byte	0xff
	.zero		1


	//   ....[90]....
        /*0694*/ 	.word	0x000078c0
        /*0698*/ 	.word	0x00000000
        /*069c*/ 	.word	0x00000000
        /*06a0*/ 	.short	0x010a
        /*06a2*/ 	.byte	0xff
	.zero		1


	//   ....[91]....
        /*06a4*/ 	.word	0x00007920
        /*06a8*/ 	.word	0x00000000
        /*06ac*/ 	.word	0x00000000
        /*06b0*/ 	.short	0x010a
        /*06b2*/ 	.byte	0xff
	.zero		1


	//   ....[92]....
        /*06b4*/ 	.word	0x00007980
        /*06b8*/ 	.word	0x00000000
        /*06bc*/ 	.word	0x00000000
        /*06c0*/ 	.short	0x010a
        /*06c2*/ 	.byte	0xff
	.zero		1


	//   ....[93]....
        /*06c4*/ 	.word	0x000079d0
        /*06c8*/ 	.word	0x00000002
        /*06cc*/ 	.word	0x000000d0
        /*06d0*/ 	.short	0x010a
        /*06d2*/ 	.byte	0xff
	.zero		1


	//   ....[94]....
        /*06d4*/ 	.word	0x00007a30
        /*06d8*/ 	.word	0x00000002
        /*06dc*/ 	.word	0x00000080
        /*06e0*/ 	.short	0x010a
        /*06e2*/ 	.byte	0xff
	.zero		1


	//   ....[95]....
        /*06e4*/ 	.word	0x00007a80
        /*06e8*/ 	.word	0x00000002
        /*06ec*/ 	.word	0x00000070
        /*06f0*/ 	.short	0x010a
        /*06f2*/ 	.byte	0xff
	.zero		1


	//   ....[96]....
        /*06f4*/ 	.word	0x00007ae0
        /*06f8*/ 	.word	0x00000000
        /*06fc*/ 	.word	0x00000080
        /*0700*/ 	.short	0x010a
        /*0702*/ 	.byte	0xff
	.zero		1


	//   ....[97]....
        /*0704*/ 	.word	0x00007b30
        /*0708*/ 	.word	0x00000000
        /*070c*/ 	.word	0x00000070
        /*0710*/ 	.short	0x010a
        /*0712*/ 	.byte	0xff
	.zero		1


	//   ....[98]....
        /*0714*/ 	.word	0x00007b90
        /*0718*/ 	.word	0x00000003
        /*071c*/ 	.word	0x000000b0
        /*0720*/ 	.short	0x010a
        /*0722*/ 	.byte	0xff
	.zero		1


	//   ....[99]....
        /*0724*/ 	.word	0x00007bf0
        /*0728*/ 	.word	0x00000000
        /*072c*/ 	.word	0x00000000
        /*0730*/ 	.short	0x010a
        /*0732*/ 	.byte	0xff
	.zero		1


	//   ....[100]....
        /*0734*/ 	.word	0x00007c50
        /*0738*/ 	.word	0x00000000
        /*073c*/ 	.word	0x00000000
        /*0740*/ 	.short	0x010a
        /*0742*/ 	.byte	0xff
	.zero		1


	//   ....[101]....
        /*0744*/ 	.word	0x00007cb0
        /*0748*/ 	.word	0x00000000
        /*074c*/ 	.word	0x00000000
        /*0750*/ 	.short	0x010a
        /*0752*/ 	.byte	0xff
	.zero		1


	//   ....[102]....
        /*0754*/ 	.word	0x00007d10
        /*0758*/ 	.word	0x00000000
        /*075c*/ 	.word	0x00000000
        /*0760*/ 	.short	0x010a
        /*0762*/ 	.byte	0xff
	.zero		1


	//   ....[103]....
        /*0764*/ 	.word	0x00007d70
        /*0768*/ 	.word	0x00000000
        /*076c*/ 	.word	0x00000000
        /*0770*/ 	.short	0x010a
        /*0772*/ 	.byte	0xff
	.zero		1


	//   ....[104]....
        /*0774*/ 	.word	0x00007dc0
        /*0778*/ 	.word	0x0000000c
        /*077c*/ 	.word	0x00000070
        /*0780*/ 	.short	0x010a
        /*0782*/ 	.byte	0xff
	.zero		1


	//   ....[105]....
        /*0784*/ 	.word	0x00007e20
        /*0788*/ 	.word	0x00000000
        /*078c*/ 	.word	0x00000068
        /*0790*/ 	.short	0x010a
        /*0792*/ 	.byte	0xff
	.zero		1


	//   ....[106]....
        /*0794*/ 	.word	0x00007e80
        /*0798*/ 	.word	0x00000000
        /*079c*/ 	.word	0x00000050
        /*07a0*/ 	.short	0x010a
        /*07a2*/ 	.byte	0xff
	.zero		1


	//   ....[107]....
        /*07a4*/ 	.word	0x00007ee0
        /*07a8*/ 	.word	0x00000000
        /*07ac*/ 	.word	0x00000058
        /*07b0*/ 	.short	0x010a
        /*07b2*/ 	.byte	0xff
	.zero		1


	//   ....[108]....
        /*07b4*/ 	.word	0x00007f40
        /*07b8*/ 	.word	0x00000000
        /*07bc*/ 	.word	0x00000050
        /*07c0*/ 	.short	0x010a
        /*07c2*/ 	.byte	0xff
	.zero		1


	//   ....[109]....
        /*07c4*/ 	.word	0x00007f90
        /*07c8*/ 	.word	0x00000003
        /*07cc*/ 	.word	0x00000070
        /*07d0*/ 	.short	0x010a
        /*07d2*/ 	.byte	0xff
	.zero		1


	//   ....[110]....
        /*07d4*/ 	.word	0x00007fe0
        /*07d8*/ 	.word	0x00000002
        /*07dc*/ 	.word	0x00000040
        /*07e0*/ 	.short	0x010a
        /*07e2*/ 	.byte	0xff
	.zero		1


	//   ....[111]....
        /*07e4*/ 	.word	0x00008030
        /*07e8*/ 	.word	0x00000064
        /*07ec*/ 	.word	0x00000090
        /*07f0*/ 	.short	0x010a
        /*07f2*/ 	.byte	0xff
	.zero		1


	//   ....[112]....
        /*07f4*/ 	.word	0x00008080
        /*07f8*/ 	.word	0x0000006d
        /*07fc*/ 	.word	0x00000040
        /*0800*/ 	.short	0x010a
        /*0802*/ 	.byte	0xff
	.zero		1


	//----- nvinfo : EIATTR_NUM_MBARRIERS
	.align		4
.L_47:
        /*0804*/ 	.byte	0x03, 0x38
        /*0806*/ 	.short	0x001e


	//----- nvinfo : EIATTR_EXIT_INSTR_OFFSETS
	.align		4
        /*0808*/ 	.byte	0x04, 0x1c
        /*080a*/ 	.short	(.L_49 - .L_48)


	//   ....[0]....
.L_48:
        /*080c*/ 	.word	0x000028b0


	//   ....[1]....
        /*0810*/ 	.word	0x00002dc0


	//   ....[2]....
        /*0814*/ 	.word	0x00002e20


	//   ....[3]....
        /*0818*/ 	.word	0x00003cc0


	//   ....[4]....
        /*081c*/ 	.word	0x00004ad0


	//   ....[5]....
        /*0820*/ 	.word	0x00004b10


	//   ....[6]....
        /*0824*/ 	.word	0x00007740


	//----- nvinfo : EIATTR_MAX_THREADS
	.align		4
.L_49:
        /*0828*/ 	.byte	0x04, 0x05
        /*082a*/ 	.short	(.L_51 - .L_50)
.L_50:
        /*082c*/ 	.word	0x00000100
        /*0830*/ 	.word	0x00000001
        /*0834*/ 	.word	0x00000001


	//----- nvinfo : EIATTR_CRS_STACK_SIZE
	.align		4
.L_51:
        /*0838*/ 	.byte	0x04, 0x1e
        /*083a*/ 	.short	(.L_53 - .L_52)
.L_52:
        /*083c*/ 	.word	0x00000000


	//----- nvinfo : EIATTR_CBANK_PARAM_SIZE
	.align		4
.L_53:
        /*0840*/ 	.byte	0x03, 0x19
        /*0842*/ 	.short	0x0800


	//----- nvinfo : EIATTR_PARAM_CBANK
	.align		4
        /*0844*/ 	.byte	0x04, 0x0a
        /*0846*/ 	.short	(.L_55 - .L_54)
	.align		4
.L_54:
        /*0848*/ 	.word	index@(.nv.constant0._ZN7cutlass13device_kernelINS_4gemm6kernel13GemmUniversalIN4cute5tupleIJiiiiEEENS1_10collective13CollectiveMmaINS1_35MainloopSm100TmaUmmaWarpSpecializedILi4ELi2ELi4ENS5_IJNS4_1CILi1EEENSA_ILi2EEESB_EEEEENS5_IJNSA_ILi64EEENSA_ILi128EEESF_EEENS_12float_e4m3_tENS5_IJlSB_lEEESI_SJ_NS4_8TiledMMAINS4_8MMA_AtomIJNS4_10MMA_TraitsINS4_19SM100_MMA_F8F6F4_SSEJSI_SI_fSF_SG_NS4_17integral_constantINS4_4UMMA5MajorELSQ_0EEESR_NSO_INSP_7ScaleInELSS_0EEEST_EEEEEENS4_6LayoutINS5_IJSB_SB_SB_EEENS5_IJNSA_ILi0EEESY_SY_EEEEENS5_IJNS4_10UnderscoreES11_S11_EEEEENS4_23SM90_TMA_LOAD_MULTICASTENS4_14ComposedLayoutINS4_7SwizzleILi2ELi4ELi3EEENS4_18smem_ptr_flag_bitsILi8EEENSW_INS5_IJNSA_ILi8EEESF_EEENS5_IJSF_SB_EEEEEEEvNS4_8identityENS4_13SM90_TMA_LOADES1E_vS1F_EENS_8epilogue10collective18CollectiveEpilogueINS1I_23Sm100TmaWarpSpecializedILi2ELi2ELi32ELb0ELb0EEEJSH_NS5_IJNSW_ISF_SB_EES1N_EEESI_SJ_SI_SJ_NS1I_6fusion15FusionCallbacksIS1M_NS1P_17LinearCombinationISI_fSI_fLNS_15FloatRoundStyleE2EEESH_S1O_JEEENS4_5SM1004TMEM4LOAD26SM100_TMEM_LOAD_16dp32b32xES1G_S1E_NS4_39AutoVectorizingCopyWithAssumedAlignmentILi128EEENS4_14SM90_TMA_STOREES1E_S20_S20_EEEvvEEEEvNT_6ParamsE)
        /*084c*/ 	.short	0x0380
        /*084e*/ 	.short	0x0800


	//----- nvinfo : EIATTR_SW_WAR
	.align		4
.L_55:
        /*0850*/ 	.byte	0x04, 0x36
        /*0852*/ 	.short	(.L_57 - .L_56)
.L_56:
        /*0854*/ 	.word	0x00000008
.L_57:


//--------------------- .nv.callgraph             --------------------------
	.section	.nv.callgraph,"",@"SHT_CUDA_CALLGRAPH"
	.align	4
	.sectionentsize	8
	.align		4
        /*0000*/ 	.word	0x00000000
	.align		4
        /*0004*/ 	.word	0xffffffff
	.align		4
        /*0008*/ 	.word	index@(_ZN7cutlass13device_kernelINS_4gemm6kernel13GemmUniversalIN4cute5tupleIJiiiiEEENS1_10collective13CollectiveMmaINS1_35MainloopSm100TmaUmmaWarpSpecializedILi4ELi2ELi4ENS5_IJNS4_1CILi1EEENSA_ILi2EEESB_EEEEENS5_IJNSA_ILi64EEENSA_ILi128EEESF_EEENS_12float_e4m3_tENS5_IJlSB_lEEESI_SJ_NS4_8TiledMMAINS4_8MMA_AtomIJNS4_10MMA_TraitsINS4_19SM100_MMA_F8F6F4_SSEJSI_SI_fSF_SG_NS4_17integral_constantINS4_4UMMA5MajorELSQ_0EEESR_NSO_INSP_7ScaleInELSS_0EEEST_EEEEEENS4_6LayoutINS5_IJSB_SB_SB_EEENS5_IJNSA_ILi0EEESY_SY_EEEEENS5_IJNS4_10UnderscoreES11_S11_EEEEENS4_23SM90_TMA_LOAD_MULTICASTENS4_14ComposedLayoutINS4_7SwizzleILi2ELi4ELi3EEENS4_18smem_ptr_flag_bitsILi8EEENSW_INS5_IJNSA_ILi8EEESF_EEENS5_IJSF_SB_EEEEEEEvNS4_8identityENS4_13SM90_TMA_LOADES1E_vS1F_EENS_8epilogue10collective18CollectiveEpilogueINS1I_23Sm100TmaWarpSpecializedILi2ELi2ELi32ELb0ELb0EEEJSH_NS5_IJNSW_ISF_SB_EES1N_EEESI_SJ_SI_SJ_NS1I_6fusion15FusionCallbacksIS1M_NS1P_17LinearCombinationISI_fSI_fLNS_15FloatRoundStyleE2EEESH_S1O_JEEENS4_5SM1004TMEM4LOAD26SM100_TMEM_LOAD_16dp32b32xES1G_S1E_NS4_39AutoVectorizingCopyWithAssumedAlignmentILi128EEENS4_14SM90_TMA_STOREES1E_S20_S20_EEEvvEEEEvNT_6ParamsE)
	.align		4
        /*000c*/ 	.word	index@(__assertfail)
	.align		4
        /*0010*/ 	.word	0x00000000
	.align		4
        /*0014*/ 	.word	0xfffffffe
	.align		4
        /*0018*/ 	.word	0x00000000
	.align		4
        /*001c*/ 	.word	0xfffffffd
	.align		4
        /*0020*/ 	.word	0x00000000
	.align		4
        /*0024*/ 	.word	0xfffffffc


//--------------------- .nv.constant4             --------------------------
	.section	.nv.constant4,"a",@progbits
	.align	8
	.align		8
.nv.constant4:
        /*0000*/ 	.dword	__assertfail
	.align		8
        /*0008*/ 	.dword	__unnamed_1
	.align		8
        /*0010*/ 	.dword	__unnamed_2
	.align		8
        /*0018*/ 	.dword	_ZN39_INTERNAL_b297a978_4_k_cu_d2c1d43f_77564cuda3std3__45__cpo5beginE
	.align		8
        /*0020*/ 	.dword	_ZN39_INTERNAL_b297a978_4_k_cu_d2c1d43f_77564cuda3std3__45__cpo3endE
	.align		8
        /*0028*/ 	.dword	_ZN39_INTERNAL_b297a978_4_k_cu_d2c1d43f_77564cuda3std3__45__cpo6cbeginE
	.align		8
        /*0030*/ 	.dword	_ZN39_INTERNAL_b297a978_4_k_cu_d2c1d43f_77564cuda3std3__45__cpo4cendE
	.align		8
        /*0038*/ 	.dword	_ZN39_INTERNAL_b297a978_4_k_cu_d2c1d43f_77564cuda3std3__441_GLOBAL__N__b297a978_4_k_cu_d2c1d43f_77566ignoreE
	.align		8
        /*0040*/ 	.dword	_ZN39_INTERNAL_b297a978_4_k_cu_d2c1d43f_77564cuda3std3__419piecewise_constructE
	.align		8
        /*0048*/ 	.dword	_ZN39_INTERNAL_b297a978_4_k_cu_d2c1d43f_77564cuda3std3__48in_placeE
	.align		8
        /*0050*/ 	.dword	_ZN39_INTERNAL_b297a978_4_k_cu_d2c1d43f_77564cuda3std6ranges3__45__cpo4swapE
	.align		8
        /*0058*/ 	.dword	_ZN39_INTERNAL_b297a978_4_k_cu_d2c1d43f_77564cuda3std6ranges3__45__cpo9iter_moveE
	.align		8
        /*0060*/ 	.dword	_ZN39_INTERNAL_b297a978_4_k_cu_d2c1d43f_77564cute7productE
	.align		8
        /*0068*/ 	.dword	_ZN39_INTERNAL_b297a978_4_k_cu_d2c1d43f_77564cute1_E
	.align		8
        /*0070*/ 	.dword	$str$25
	.align		8
        /*0078*/ 	.dword	$str$26
	.align		8
        /*0080*/ 	.dword	$str$27
	.align		8
        /*0088*/ 	.dword	$str$28


//--------------------- .text._ZN7cutlass13device_kernelINS_4gemm6kernel13GemmUniversalIN4cute5tupleIJiiiiEEENS1_10collective13CollectiveMmaINS1_35MainloopSm100TmaUmmaWarpSpecializedILi4ELi2ELi4ENS5_IJNS4_1CILi1EEENSA_ILi2EEESB_EEEEENS5_IJNSA_ILi64EEENSA_ILi128EEESF_EEENS_12float_e4m3_tENS5_IJlSB_lEEESI_SJ_NS4_8TiledMMAINS4_8MMA_AtomIJNS4_10MMA_TraitsINS4_19SM100_MMA_F8F6F4_SSEJSI_SI_fSF_SG_NS4_17integral_constantINS4_4UMMA5MajorELSQ_0EEESR_NSO_INSP_7ScaleInELSS_0EEEST_EEEEEENS4_6LayoutINS5_IJSB_SB_SB_EEENS5_IJNSA_ILi0EEESY_SY_EEEEENS5_IJNS4_10UnderscoreES11_S11_EEEEENS4_23SM90_TMA_LOAD_MULTICASTENS4_14ComposedLayoutINS4_7SwizzleILi2ELi4ELi3EEENS4_18smem_ptr_flag_bitsILi8EEENSW_INS5_IJNSA_ILi8EEESF_EEENS5_IJSF_SB_EEEEEEEvNS4_8identityENS4_13SM90_TMA_LOADES1E_vS1F_EENS_8epilogue10collective18CollectiveEpilogueINS1I_23Sm100TmaWarpSpecializedILi2ELi2ELi32ELb0ELb0EEEJSH_NS5_IJNSW_ISF_SB_EES1N_EEESI_SJ_SI_SJ_NS1I_6fusion15FusionCallbacksIS1M_NS1P_17LinearCombinationISI_fSI_fLNS_15FloatRoundStyleE2EEESH_S1O_JEEENS4_5SM1004TMEM4LOAD26SM100_TMEM_LOAD_16dp32b32xES1G_S1E_NS4_39AutoVectorizingCopyWithAssumedAlignmentILi128EEENS4_14SM90_TMA_STOREES1E_S20_S20_EEEvvEEEEvNT_6ParamsE --------------------------
	.section	.text._ZN7cutlass13device_kernelINS_4gemm6kernel13GemmUniversalIN4cute5tupleIJiiiiEEENS1_10collective13CollectiveMmaINS1_35MainloopSm100TmaUmmaWarpSpecializedILi4ELi2ELi4ENS5_IJNS4_1CILi1EEENSA_ILi2EEESB_EEEEENS5_IJNSA_ILi64EEENSA_ILi128EEESF_EEENS_12float_e4m3_tENS5_IJlSB_lEEESI_SJ_NS4_8TiledMMAINS4_8MMA_AtomIJNS4_10MMA_TraitsINS4_19SM100_MMA_F8F6F4_SSEJSI_SI_fSF_SG_NS4_17integral_constantINS4_4UMMA5MajorELSQ_0EEESR_NSO_INSP_7ScaleInELSS_0EEEST_EEEEEENS4_6LayoutINS5_IJSB_SB_SB_EEENS5_IJNSA_ILi0EEESY_SY_EEEEENS5_IJNS4_10UnderscoreES11_S11_EEEEENS4_23SM90_TMA_LOAD_MULTICASTENS4_14ComposedLayoutINS4_7SwizzleILi2ELi4ELi3EEENS4_18smem_ptr_flag_bitsILi8EEENSW_INS5_IJNSA_ILi8EEESF_EEENS5_IJSF_SB_EEEEEEEvNS4_8identityENS4_13SM90_TMA_LOADES1E_vS1F_EENS_8epilogue10collective18CollectiveEpilogueINS1I_23Sm100TmaWarpSpecializedILi2ELi2ELi32ELb0ELb0EEEJSH_NS5_IJNSW_ISF_SB_EES1N_EEESI_SJ_SI_SJ_NS1I_6fusion15FusionCallbacksIS1M_NS1P_17LinearCombinationISI_fSI_fLNS_15FloatRoundStyleE2EEESH_S1O_JEEENS4_5SM1004TMEM4LOAD26SM100_TMEM_LOAD_16dp32b32xES1G_S1E_NS4_39AutoVectorizingCopyWithAssumedAlignmentILi128EEENS4_14SM90_TMA_STOREES1E_S20_S20_EEEvvEEEEvNT_6ParamsE,"ax",@progbits
	.align	128
.text._ZN7cutlass13device_kernelINS_4gemm6kernel13GemmUniversalIN4cute5tupleIJiiiiEEENS1_10collective13CollectiveMmaINS1_35MainloopSm100TmaUmmaWarpSpecializedILi4ELi2ELi4ENS5_IJNS4_1CILi1EEENSA_ILi2EEESB_EEEEENS5_IJNSA_ILi64EEENSA_ILi128EEESF_EEENS_12float_e4m3_tENS5_IJlSB_lEEESI_SJ_NS4_8TiledMMAINS4_8MMA_AtomIJNS4_10MMA_TraitsINS4_19SM100_MMA_F8F6F4_SSEJSI_SI_fSF_SG_NS4_17integral_constantINS4_4UMMA5MajorELSQ_0EEESR_NSO_INSP_7ScaleInELSS_0EEEST_EEEEEENS4_6LayoutINS5_IJSB_SB_SB_EEENS5_IJNSA_ILi0EEESY_SY_EEEEENS5_IJNS4_10UnderscoreES11_S11_EEEEENS4_23SM90_TMA_LOAD_MULTICASTENS4_14ComposedLayoutINS4_7SwizzleILi2ELi4ELi3EEENS4_18smem_ptr_flag_bitsILi8EEENSW_INS5_IJNSA_ILi8EEESF_EEENS5_IJSF_SB_EEEEEEEvNS4_8identityENS4_13SM90_TMA_LOADES1E_vS1F_EENS_8epilogue10collective18CollectiveEpilogueINS1I_23Sm100TmaWarpSpecializedILi2ELi2ELi32ELb0ELb0EEEJSH_NS5_IJNSW_ISF_SB_EES1N_EEESI_SJ_SI_SJ_NS1I_6fusion15FusionCallbacksIS1M_NS1P_17LinearCombinationISI_fSI_fLNS_15FloatRoundStyleE2EEESH_S1O_JEEENS4_5SM1004TMEM4LOAD26SM100_TMEM_LOAD_16dp32b32xES1G_S1E_NS4_39AutoVectorizingCopyWithAssumedAlignmentILi128EEENS4_14SM90_TMA_STOREES1E_S20_S20_EEEvvEEEEvNT_6ParamsE:
        .type           _ZN7cutlass13device_kernelINS_4gemm6kernel13GemmUniversalIN4cute5tupleIJiiiiEEENS1_10collective13CollectiveMmaINS1_35MainloopSm100TmaUmmaWarpSpecializedILi4ELi2ELi4ENS5_IJNS4_1CILi1EEENSA_ILi2EEESB_EEEEENS5_IJNSA_ILi64EEENSA_ILi128EEESF_EEENS_12float_e4m3_tENS5_IJlSB_lEEESI_SJ_NS4_8TiledMMAINS4_8MMA_AtomIJNS4_10MMA_TraitsINS4_19SM100_MMA_F8F6F4_SSEJSI_SI_fSF_SG_NS4_17integral_constantINS4_4UMMA5MajorELSQ_0EEESR_NSO_INSP_7ScaleInELSS_0EEEST_EEEEEENS4_6LayoutINS5_IJSB_SB_SB_EEENS5_IJNSA_ILi0EEESY_SY_EEEEENS5_IJNS4_10UnderscoreES11_S11_EEEEENS4_23SM90_TMA_LOAD_MULTICASTENS4_14ComposedLayoutINS4_7SwizzleILi2ELi4ELi3EEENS4_18smem_ptr_flag_bitsILi8EEENSW_INS5_IJNSA_ILi8EEESF_EEENS5_IJSF_SB_EEEEEEEvNS4_8identityENS4_13SM90_TMA_LOADES1E_vS1F_EENS_8epilogue10collective18CollectiveEpilogueINS1I_23Sm100TmaWarpSpecializedILi2ELi2ELi32ELb0ELb0EEEJSH_NS5_IJNSW_ISF_SB_EES1N_EEESI_SJ_SI_SJ_NS1I_6fusion15FusionCallbacksIS1M_NS1P_17LinearCombinationISI_fSI_fLNS_15FloatRoundStyleE2EEESH_S1O_JEEENS4_5SM1004TMEM4LOAD26SM100_TMEM_LOAD_16dp32b32xES1G_S1E_NS4_39AutoVectorizingCopyWithAssumedAlignmentILi128EEENS4_14SM90_TMA_STOREES1E_S20_S20_EEEvvEEEEvNT_6ParamsE,@function
        .size           _ZN7cutlass13device_kernelINS_4gemm6kernel13GemmUniversalIN4cute5tupleIJiiiiEEENS1_10collective13CollectiveMmaINS1_35MainloopSm100TmaUmmaWarpSpecializedILi4ELi2ELi4ENS5_IJNS4_1CILi1EEENSA_ILi2EEESB_EEEEENS5_IJNSA_ILi64EEENSA_ILi128EEESF_EEENS_12float_e4m3_tENS5_IJlSB_lEEESI_SJ_NS4_8TiledMMAINS4_8MMA_AtomIJNS4_10MMA_TraitsINS4_19SM100_MMA_F8F6F4_SSEJSI_SI_fSF_SG_NS4_17integral_constantINS4_4UMMA5MajorELSQ_0EEESR_NSO_INSP_7ScaleInELSS_0EEEST_EEEEEENS4_6LayoutINS5_IJSB_SB_SB_EEENS5_IJNSA_ILi0EEESY_SY_EEEEENS5_IJNS4_10UnderscoreES11_S11_EEEEENS4_23SM90_TMA_LOAD_MULTICASTENS4_14ComposedLayoutINS4_7SwizzleILi2ELi4ELi3EEENS4_18smem_ptr_flag_bitsILi8EEENSW_INS5_IJNSA_ILi8EEESF_EEENS5_IJSF_SB_EEEEEEEvNS4_8identityENS4_13SM90_TMA_LOADES1E_vS1F_EENS_8epilogue10collective18CollectiveEpilogueINS1I_23Sm100TmaWarpSpecializedILi2ELi2ELi32ELb0ELb0EEEJSH_NS5_IJNSW_ISF_SB_EES1N_EEESI_SJ_SI_SJ_NS1I_6fusion15FusionCallbacksIS1M_NS1P_17LinearCombinationISI_fSI_fLNS_15FloatRoundStyleE2EEESH_S1O_JEEENS4_5SM1004TMEM4LOAD26SM100_TMEM_LOAD_16dp32b32xES1G_S1E_NS4_39AutoVectorizingCopyWithAssumedAlignmentILi128EEENS4_14SM90_TMA_STOREES1E_S20_S20_EEEvvEEEEvNT_6ParamsE,(.L_x_149 - _ZN7cutlass13device_kernelINS_4gemm6kernel13GemmUniversalIN4cute5tupleIJiiiiEEENS1_10collective13CollectiveMmaINS1_35MainloopSm100TmaUmmaWarpSpecializedILi4ELi2ELi4ENS5_IJNS4_1CILi1EEENSA_ILi2EEESB_EEEEENS5_IJNSA_ILi64EEENSA_ILi128EEESF_EEENS_12float_e4m3_tENS5_IJlSB_lEEESI_SJ_NS4_8TiledMMAINS4_8MMA_AtomIJNS4_10MMA_TraitsINS4_19SM100_MMA_F8F6F4_SSEJSI_SI_fSF_SG_NS4_17integral_constantINS4_4UMMA5MajorELSQ_0EEESR_NSO_INSP_7ScaleInELSS_0EEEST_EEEEEENS4_6LayoutINS5_IJSB_SB_SB_EEENS5_IJNSA_ILi0EEESY_SY_EEEEENS5_IJNS4_10UnderscoreES11_S11_EEEEENS4_23SM90_TMA_LOAD_MULTICASTENS4_14ComposedLayoutINS4_7SwizzleILi2ELi4ELi3EEENS4_18smem_ptr_flag_bitsILi8EEENSW_INS5_IJNSA_ILi8EEESF_EEENS5_IJSF_SB_EEEEEEEvNS4_8identityENS4_13SM90_TMA_LOADES1E_vS1F_EENS_8epilogue10collective18CollectiveEpilogueINS1I_23Sm100TmaWarpSpecializedILi2ELi2ELi32ELb0ELb0EEEJSH_NS5_IJNSW_ISF_SB_EES1N_EEESI_SJ_SI_SJ_NS1I_6fusion15FusionCallbacksIS1M_NS1P_17LinearCombinationISI_fSI_fLNS_15FloatRoundStyleE2EEESH_S1O_JEEENS4_5SM1004TMEM4LOAD26SM100_TMEM_LOAD_16dp32b32xES1G_S1E_NS4_39AutoVectorizingCopyWithAssumedAlignmentILi128EEENS4_14SM90_TMA_STOREES1E_S20_S20_EEEvvEEEEvNT_6ParamsE)
        .other          _ZN7cutlass13device_kernelINS_4gemm6kernel13GemmUniversalIN4cute5tupleIJiiiiEEENS1_10collective13CollectiveMmaINS1_35MainloopSm100TmaUmmaWarpSpecializedILi4ELi2ELi4ENS5_IJNS4_1CILi1EEENSA_ILi2EEESB_EEEEENS5_IJNSA_ILi64EEENSA_ILi128EEESF_EEENS_12float_e4m3_tENS5_IJlSB_lEEESI_SJ_NS4_8TiledMMAINS4_8MMA_AtomIJNS4_10MMA_TraitsINS4_19SM100_MMA_F8F6F4_SSEJSI_SI_fSF_SG_NS4_17integral_constantINS4_4UMMA5MajorELSQ_0EEESR_NSO_INSP_7ScaleInELSS_0EEEST_EEEEEENS4_6LayoutINS5_IJSB_SB_SB_EEENS5_IJNSA_ILi0EEESY_SY_EEEEENS5_IJNS4_10UnderscoreES11_S11_EEEEENS4_23SM90_TMA_LOAD_MULTICASTENS4_14ComposedLayoutINS4_7SwizzleILi2ELi4ELi3EEENS4_18smem_ptr_flag_bitsILi8EEENSW_INS5_IJNSA_ILi8EEESF_EEENS5_IJSF_SB_EEEEEEEvNS4_8identityENS4_13SM90_TMA_LOADES1E_vS1F_EENS_8epilogue10collective18CollectiveEpilogueINS1I_23Sm100TmaWarpSpecializedILi2ELi2ELi32ELb0ELb0EEEJSH_NS5_IJNSW_ISF_SB_EES1N_EEESI_SJ_SI_SJ_NS1I_6fusion15FusionCallbacksIS1M_NS1P_17LinearCombinationISI_fSI_fLNS_15FloatRoundStyleE2EEESH_S1O_JEEENS4_5SM1004TMEM4LOAD26SM100_TMEM_LOAD_16dp32b32xES1G_S1E_NS4_39AutoVectorizingCopyWithAssumedAlignmentILi128EEENS4_14SM90_TMA_STOREES1E_S20_S20_EEEvvEEEEvNT_6ParamsE,@"STO_CUDA_ENTRY STV_DEFAULT"
_ZN7cutlass13device_kernelINS_4gemm6kernel13GemmUniversalIN4cute5tupleIJiiiiEEENS1_10collective13CollectiveMmaINS1_35MainloopSm100TmaUmmaWarpSpecializedILi4ELi2ELi4ENS5_IJNS4_1CILi1EEENSA_ILi2EEESB_EEEEENS5_IJNSA_ILi64EEENSA_ILi128EEESF_EEENS_12float_e4m3_tENS5_IJlSB_lEEESI_SJ_NS4_8TiledMMAINS4_8MMA_AtomIJNS4_10MMA_TraitsINS4_19SM100_MMA_F8F6F4_SSEJSI_SI_fSF_SG_NS4_17integral_constantINS4_4UMMA5MajorELSQ_0EEESR_NSO_INSP_7ScaleInELSS_0EEEST_EEEEEENS4_6LayoutINS5_IJSB_SB_SB_EEENS5_IJNSA_ILi0EEESY_SY_EEEEENS5_IJNS4_10UnderscoreES11_S11_EEEEENS4_23SM90_TMA_LOAD_MULTICASTENS4_14ComposedLayoutINS4_7SwizzleILi2ELi4ELi3EEENS4_18smem_ptr_flag_bitsILi8EEENSW_INS5_IJNSA_ILi8EEESF_EEENS5_IJSF_SB_EEEEEEEvNS4_8identityENS4_13SM90_TMA_LOADES1E_vS1F_EENS_8epilogue10collective18CollectiveEpilogueINS1I_23Sm100TmaWarpSpecializedILi2ELi2ELi32ELb0ELb0EEEJSH_NS5_IJNSW_ISF_SB_EES1N_EEESI_SJ_SI_SJ_NS1I_6fusion15FusionCallbacksIS1M_NS1P_17LinearCombinationISI_fSI_fLNS_15FloatRoundStyleE2EEESH_S1O_JEEENS4_5SM1004TMEM4LOAD26SM100_TMEM_LOAD_16dp32b32xES1G_S1E_NS4_39AutoVectorizingCopyWithAssumedAlignmentILi128EEENS4_14SM90_TMA_STOREES1E_S20_S20_EEEvvEEEEvNT_6ParamsE:
[----:B------:R-:W1:Y:S01]  /*0000*/  LDC R1, c[0x0][0x37c] ;  /* 0x0000df00ff017b82 */ /* 0x000e620000000800 */
[----:B------:R-:W2:Y:S01]  /*0010*/  S2R R93, SR_TID.X ;  /* 0x00000000005d7919 */ /* 0x000ea20000002100 */
[----:B------:R-:W3:Y:S01]  /*0020*/  LDCU.64 UR8, c[0x0][0x890] ;  /* 0x00011200ff0877ac */ /* 0x000ee20008000a00 */
[----:B------:R-:W-:Y:S02]  /*0030*/  PRMT R84, RZ, 0x7610, R84 ;  /* 0x00007610ff547816 */ /* 0x000fe40000000054 */
[----:B------:R-:W-:Y:S01]  /*0040*/  ELECT P3, URZ, PT ;  /* 0x0000000000ff782f */ /* 0x000fe20003860000 */
[----:B---3--:R-:W-:-:S04]  /*0050*/  UISETP.NE.U32.AND UP0, UPT, UR8, URZ, UPT ;  /* 0x000000ff0800728c */ /* 0x008fc8000bf05070 */
[----:B------:R-:W-:Y:S01]  /*0060*/  UISETP.NE.AND.EX UP0, UPT, UR9, URZ, UPT, UP0 ;  /* 0x000000ff0900728c */ /* 0x000fe2000bf05300 */
[----:B--2---:R-:W-:-:S05]  /*0070*/  SHF.R.U32.HI R85, RZ, 0x5, R93 ;  /* 0x00000005ff557819 */ /* 0x004fca000001165d */
[----:B------:R-:W2:Y:S02]  /*0080*/  SHFL.IDX PT, R0, R85, RZ, 0x1f ;  /* 0x00001fff55007589 */ /* 0x000ea400000e0000 */
[----:B--2---:R-:W-:Y:S01]  /*0090*/  R2UR UR17, R0 ;  /* 0x00000000001172ca */ /* 0x004fe200000e0000 */
[----:B-1----:R-:W-:-:S14]  /*00a0*/  BRA.U UP0, `(.L_x_0) ;  /* 0x0000000100307547 */ /* 0x002fdc000b800000 */
[----:B------:R-:W1:Y:S02]  /*00b0*/  LDCU.64 UR4, c[0x0][0x888] ;  /* 0x00011100ff0477ac */ /* 0x000e640008000a00 */
[----:B-1----:R-:W-:-:S04]  /*00c0*/  UISETP.NE.U32.AND UP0, UPT, UR4, URZ, UPT ;  /* 0x000000ff0400728c */ /* 0x002fc8000bf05070 */
[----:B------:R-:W-:-:S09]  /*00d0*/  UISETP.NE.AND.EX UP0, UPT, UR5, URZ, UPT, UP0 ;  /* 0x000000ff0500728c */ /* 0x000fd2000bf05300 */
[----:B------:R-:W-:Y:S05]  /*00e0*/  BRA.U !UP0, `(.L_x_1) ;  /* 0x0000000108147547 */ /* 0x000fea000b800000 */
[----:B------:R-:W1:Y:S01]  /*00f0*/  LDC.64 R2, c[0x0][0x888] ;  /* 0x00022200ff027b82 */ /* 0x000e620000000a00 */
[----:B------:R-:W1:Y:S02]  /*0100*/  LDCU.64 UR4, c[0x0][0x358] ;  /* 0x00006b00ff0477ac */ /* 0x000e640008000a00 */
[----:B-1----:R1:W5:Y:S01]  /*0110*/  LDG.E R41, desc[UR4][R2.64] ;  /* 0x0000000402297981 */ /* 0x002362000c1e1900 */
[----:B------:R-:W-:Y:S01]  /*0120*/  HFMA2 R84, -RZ, RZ, 0, 5.9604644775390625e-08 ;  /* 0x00000001ff547431 */ /* 0x000fe200000001ff */
[----:B------:R-:W-:Y:S05]  /*0130*/  BRA `(.L_x_0) ;  /* 0x00000000000c7947 */ /* 0x000fea0003800000 */
.L_x_1:
[----:B------:R-:W1:Y:S01]  /*0140*/  LDCU UR4, c[0x0][0x880] ;  /* 0x00011000ff0477ac */ /* 0x000e620008000800 */
[----:B------:R-:W-:Y:S01]  /*0150*/  HFMA2 R84, -RZ, RZ, 0, 5.9604644775390625e-08 ;  /* 0x00000001ff547431 */ /* 0x000fe200000001ff */
[----:B-1----:R-:W-:-:S07]  /*0160*/  MOV R41, UR4 ;  /* 0x0000000400297c02 */ /* 0x002fce0008000f00 */
.L_x_0:
[----:B------:R-:W2:Y:S02]  /*0170*/  LDCU.64 UR4, c[0x0][0x8b0] ;  /* 0x00011600ff0477ac */ /* 0x000ea40008000a00 */
[----:B--2---:R-:W-:-:S04]  /*0180*/  UISETP.NE.U32.AND UP0, UPT, UR4, URZ, UPT ;  /* 0x000000ff0400728c */ /* 0x004fc8000bf05070 */
[----:B------:R-:W-:-:S09]  /*0190*/  UISETP.NE.AND.EX UP0, UPT, UR5, URZ, UPT, UP0 ;  /* 0x000000ff0500728c */ /* 0x000fd2000bf05300 */
[----:B------:R-:W-:Y:S05]  /*01a0*/  BRA.U UP0, `(.L_x_2) ;  /* 0x0000000100287547 */ /* 0x000fea000b800000 */
[----:B------:R-:W2:Y:S02]  /*01b0*/  LDCU.64 UR4, c[0x0][0x8a8] ;  /* 0x00011500ff0477ac */ /* 0x000ea40008000a00 */
[----:B--2---:R-:W-:-:S04]  /*01c0*/  UISETP.NE.U32.AND UP0, UPT, UR4, URZ, UPT ;  /* 0x000000ff0400728c */ /* 0x004fc8000bf05070 */
[----:B------:R-:W-:-:S09]  /*01d0*/  UISETP.NE.AND.EX UP0, UPT, UR5, URZ, UPT, UP0 ;  /* 0x000000ff0500728c */ /* 0x000fd2000bf05300 */
[----:B------:R-:W-:Y:S05]  /*01e0*/  BRA.U !UP0, `(.L_x_3) ;  /* 0x0000000108107547 */ /* 0x000fea000b800000 */
[----:B------:R-:W2:Y:S01]  /*01f0*/  LDC.64 R38, c[0x0][0x8a8] ;  /* 0x00022a00ff267b82 */ /* 0x000ea20000000a00 */
[----:B------:R-:W2:Y:S02]  /*0200*/  LDCU.64 UR4, c[0x0][0x358] ;  /* 0x00006b00ff0477ac */ /* 0x000ea40008000a00 */
[----:B--2---:R2:W5:Y:S01]  /*0210*/  LDG.E R38, desc[UR4][R38.64] ;  /* 0x0000000426267981 */ /* 0x004562000c1e1900 */
[----:B------:R-:W-:Y:S05]  /*0220*/  BRA `(.L_x_2) ;  /* 0x0000000000087947 */ /* 0x000fea0003800000 */
.L_x_3:
[----:B------:R-:W2:Y:S02]  /*0230*/  LDCU UR4, c[0x0][0x8a0] ;  /* 0x00011400ff0477ac */ /* 0x000ea40008000800 */
[----:B--2---:R-:W-:Y:S02]  /*0240*/  MOV R38, UR4 ;  /* 0x0000000400267c02 */ /* 0x004fe40008000f00 */
.L_x_2:
[----:B------:R-:W-:Y:S01]  /*0250*/  IMAD.U32 R0, RZ, RZ, UR17 ;  /* 0x00000011ff007e24 */ /* 0x000fe2000f8e00ff */
[----:B------:R-:W-:Y:S04]  /*0260*/  BSSY.RECONVERGENT B0, `(.L_x_4) ;  /* 0x000000c000007945 */ /* 0x000fe80003800200 */
[C---:B------:R-:W-:Y:S02]  /*0270*/  ISETP.NE.OR P1, PT, R0.reuse, 0x1, !P3 ;  /* 0x000000010000780c */ /* 0x040fe40005f25670 */
[----:B------:R-:W-:-:S11]  /*0280*/  ISETP.NE.OR P0, PT, R0, 0x3, !P3 ;  /* 0x000000030000780c */ /* 0x000fd60005f05670 */
[----:B------:R-:W-:Y:S05]  /*0290*/  @P1 BRA `(.L_x_5) ;  /* 0x0000000000201947 */ /* 0x000fea0003800000 */
[----:B------:R-:W3:Y:S02]  /*02a0*/  LDCU.64 UR4, c[0x0][0x348] ;  /* 0x00006900ff0477ac */ /* 0x000ee40008000a00 */
[----:B---3--:R-:W-:Y:S02]  /*02b0*/  UIADD3 UR6, UP1, UPT, UR4, 0x80, URZ ;  /* 0x0000008004067890 */ /* 0x008fe4000ff3e0ff */
[----:B------:R-:W-:Y:S02]  /*02c0*/  UIADD3 UR4, UP0, UPT, UR4, 0x180, URZ ;  /* 0x0000018004047890 */ /* 0x000fe4000ff1e0ff */
[----:B------:R-:W-:Y:S02]  /*02d0*/  UIADD3.X UR7, UPT, UPT, URZ, UR5, URZ, UP1, !UPT ;  /* 0x00000005ff077290 */ /* 0x000fe40008ffe4ff */
[----:B------:R-:W-:-:S07]  /*02e0*/  UIADD3.X UR5, UPT, UPT, URZ, UR5, URZ, UP0, !UPT ;  /* 0x00000005ff057290 */ /* 0x000fce00087fe4ff */
[----:B------:R3:W-:Y:S02]  /*02f0*/  UTMACCTL.PF [UR6] ;  /* 0x00000000060079b9 */ /* 0x0007e40008040000 */
[----:B------:R3:W-:Y:S02]  /*0300*/  UTMACCTL.PF [UR4] ;  /* 0x00000000040079b9 */ /* 0x0007e40008040000 */
[----:B---3--:R-:W-:Y:S01]  /*0310*/  NOP ;  /* 0x0000000000007918 */ /* 0x008fe20000000000 */
.L_x_5:
[----:B------:R-:W-:Y:S05]  /*0320*/  BSYNC.RECONVERGENT B0 ;  /* 0x0000000000007941 */ /* 0x000fea0003800200 */
.L_x_4:
[----:B------:R-:W-:Y:S04]  /*0330*/  BSSY.RECONVERGENT B0, `(.L_x_6) ;  /* 0x000000a000007945 */ /* 0x000fe80003800200 */
        /* <DEDUP_REMOVED lines=9> */
.L_x_7:
[----:B------:R-:W-:Y:S05]  /*03d0*/  BSYNC.RECONVERGENT B0 ;  /* 0x0000000000007941 */ /* 0x000fea0003800200 */
.L_x_6:
[----:B------:R-:W3:Y:S01]  /*03e0*/  LDCU.64 UR4, c[0x0][0x888] ;  /* 0x00011100ff0477ac */ /* 0x000ee20008000a00 */
[----:B------:R-:W-:Y:S02]  /*03f0*/  UISETP.EQ.U32.AND UP1, UPT, UR8, URZ, UPT ;  /* 0x000000ff0800728c */ /* 0x000fe4000bf22070 */
[----:B------:R-:W-:Y:S02]  /*0400*/  UPLOP3.LUT UP3, UPT, UPT, UPT, UPT, 0x80, 0x8 ;  /* 0x000000000008789c */ /* 0x000fe40003f6f070 */
[----:B---3--:R-:W-:-:S04]  /*0410*/  UISETP.NE.U32.AND UP0, UPT, UR4, URZ, UPT ;  /* 0x000000ff0400728c */ /* 0x008fc8000bf05070 */
[----:B------:R-:W-:-:S04]  /*0420*/  UISETP.NE.AND.EX UP0, UPT, UR5, URZ, UPT, UP0 ;  /* 0x000000ff0500728c */ /* 0x000fc8000bf05300 */
[----:B------:R-:W-:-:S04]  /*0430*/  UISETP.EQ.OR.EX UP2, UPT, UR9, URZ, !UP0, UP1 ;  /* 0x000000ff0900728c */ /* 0x000fc8000c742710 */
[----:B------:R-:W-:-:S06]  /*0440*/  UP2UR UR4, UPR, URZ, 0x4 ;  /* 0x00000004ff047883 */ /* 0x000fcc0008000000 */
[----:B------:R-:W-:Y:S01]  /*0450*/  MOV R86, UR4 ;  /* 0x0000000400567c02 */ /* 0x000fe20008000f00 */
[----:B------:R-:W-:Y:S06]  /*0460*/  BRA.U !UP2, `(.L_x_8) ;  /* 0x000000010a207547 */ /* 0x000fec000b800000 */
[----:B------:R-:W-:Y:S01]  /*0470*/  UISETP.NE.U32.AND UP1, UPT, UR8, URZ, UPT ;  /* 0x000000ff0800728c */ /* 0x000fe2000bf25070 */
[----:B-----5:R-:W-:Y:S01]  /*0480*/  FSETP.NEU.AND P0, PT, R41, RZ, PT ;  /* 0x000000ff2900720b */ /* 0x020fe20003f0d000 */
[----:B------:R-:W-:Y:S02]  /*0490*/  USEL UR4, URZ, 0xffffffff, UP0 ;  /* 0xffffffffff047887 */ /* 0x000fe40008000000 */
[----:B------:R-:W-:-:S10]  /*04a0*/  UISETP.NE.AND.EX UP1, UPT, UR9, URZ, UPT, UP1 ;  /* 0x000000ff0900728c */ /* 0x000fd4000bf25310 */
[----:B------:R-:W-:Y:S01]  /*04b0*/  VOTEU.ANY UP0, P0 ;  /* 0x0000000000ff7886 */ /* 0x000fe20000000100 */
[----:B------:R-:W-:-:S04]  /*04c0*/  @!UP1 USEL UR4, URZ, 0xffffffff, UP0 ;  /* 0xffffffffff049887 */ /* 0x000fc80008000000 */
[----:B------:R-:W-:-:S04]  /*04d0*/  ULOP3.LUT UR4, UR4, 0x1, URZ, 0xc0, !UPT ;  /* 0x0000000104047892 */ /* 0x000fc8000f8ec0ff */
[----:B------:R-:W-:-:S11]  /*04e0*/  UISETP.NE.U32.AND UP3, UPT, UR4, 0x1, UPT ;  /* 0x000000010400788c */ /* 0x000fd6000bf65070 */
.L_x_8:
[----:B-1----:R-:W1:Y:S01]  /*04f0*/  SHFL.IDX PT, R2, R85, RZ, 0x1f ;  /* 0x00001fff55027589 */ /* 0x002e6200000e0000 */
[----:B------:R-:W-:-:S04]  /*0500*/  UISETP.NE.AND UP0, UPT, UR17, 0x2, UPT ;  /* 0x000000021100788c */ /* 0x000fc8000bf05270 */
[----:B------:R-:W-:Y:S01]  /*0510*/  USEL UR38, URZ, 0x1, UP0 ;  /* 0x00000001ff267887 */ /* 0x000fe20008000000 */
[----:B-1----:R-:W-:-:S13]  /*0520*/  ISETP.NE.AND P0, PT, R2, RZ, PT ;  /* 0x000000ff0200720c */ /* 0x002fda0003f05270 */
[----:B------:R-:W-:Y:S05]  /*0530*/  @P0 BRA `(.L_x_9) ;  /* 0x0000000000580947 */ /* 0x000fea0003800000 */
[----:B------:R-:W1:Y:S01]  /*0540*/  S2UR UR4, SR_CgaCtaId ;  /* 0x00000000000479c3 */ /* 0x000e620000008800 */
[----:B------:R-:W-:Y:S01]  /*0550*/  UMOV UR5, 0x400 ;  /* 0x0000040000057882 */ /* 0x000fe20000000000 */
[----:B------:R-:W-:Y:S01]  /*0560*/  UMOV UR8, 0x1 ;  /* 0x0000000100087882 */ /* 0x000fe20000000000 */
[----:B------:R-:W-:Y:S01]  /*0570*/  UMOV UR6, 0x2 ;  /* 0x0000000200067882 */ /* 0x000fe20000000000 */
[----:B------:R-:W-:-:S04]  /*0580*/  UIADD3 UR8, UPT, UPT, -UR8, 0x100000, URZ ;  /* 0x0010000008087890 */ /* 0x000fc8000fffe1ff */
[----:B------:R-:W-:Y:S02]  /*0590*/  USHF.L.U32 UR9, UR8, 0xb, URZ ;  /* 0x0000000b08097899 */ /* 0x000fe400080006ff */
[----:B------:R-:W-:Y:S02]  /*05a0*/  USHF.L.U32 UR8, UR8, 0x1, URZ ;  /* 0x0000000108087899 */ /* 0x000fe400080006ff */
[----:B------:R-:W-:-:S04]  /*05b0*/  UIADD3 UR6, UPT, UPT, -UR6, 0x100000, URZ ;  /* 0x0010000006067890 */ /* 0x000fc8000fffe1ff */
[----:B------:R-:W-:Y:S02]  /*05c0*/  USHF.L.U32 UR7, UR6, 0xb, URZ ;  /* 0x0000000b06077899 */ /* 0x000fe400080006ff */
[----:B------:R-:W-:Y:S01]  /*05d0*/  USHF.L.U32 UR6, UR6, 0x1, URZ ;  /* 0x0000000106067899 */ /* 0x000fe200080006ff */
[----:B------:R-:W-:Y:S01]  /*05e0*/  ELECT P0, URZ, PT ;  /* 0x0000000000ff782f */ /* 0x000fe20003800000 */
[----:B-1----:R-:W-:Y:S01]  /*05f0*/  ULEA UR4, UR4, UR5, 0x18 ;  /* 0x0000000504047291 */ /* 0x002fe2000f8ec0ff */
[----:B------:R-:W1:Y:S11]  /*0600*/  FENCE.VIEW.ASYNC.S ;  /* 0x00000000000073c6 */ /* 0x000e760000000000 */
[----:B-1----:R1:W3:Y:S01]  /*0610*/  SYNCS.EXCH.64 URZ, [UR4], UR8 ;  /* 0x0000000804ff75b2 */ /* 0x0022e20008000100 */
[----:B------:R1:W4:Y:S01]  /*0620*/  SYNCS.EXCH.64 URZ, [UR4+0x20], UR6 ;  /* 0x0000200604ff75b2 */ /* 0x0003220008000100 */
[----:B------:R1:W1:Y:S01]  /*0630*/  SYNCS.EXCH.64 URZ, [UR4+0x8], UR8 ;  /* 0x0000080804ff75b2 */ /* 0x0002620008000100 */
[----:B------:R1:W1:Y:S01]  /*0640*/  SYNCS.EXCH.64 URZ, [UR4+0x28], UR6 ;  /* 0x0000280604ff75b2 */ /* 0x0002620008000100 */
[----:B------:R1:W1:Y:S01]  /*0650*/  SYNCS.EXCH.64 URZ, [UR4+0x10], UR8 ;  /* 0x0000100804ff75b2 */ /* 0x0002620008000100 */
[----:B------:R1:W1:Y:S01]  /*0660*/  SYNCS.EXCH.64 URZ, [UR4+0x30], UR6 ;  /* 0x0000300604ff75b2 */ /* 0x0002620008000100 */
[----:B------:R1:W1:Y:S01]  /*0670*/  SYNCS.EXCH.64 URZ, [UR4+0x18], UR8 ;  /* 0x0000180804ff75b2 */ /* 0x0002620008000100 */
[----:B------:R1:W1:Y:S01]  /*0680*/  SYNCS.EXCH.64 URZ, [UR4+0x38], UR6 ;  /* 0x0000380604ff75b2 */ /* 0x0002620008000100 */
[----:B------:R-:W-:Y:S01]  /*0690*/  NOP ;  /* 0x0000000000007918 */ /* 0x000fe20000000000 */
.L_x_9:
[----:B------:R-:W2:Y:S01]  /*06a0*/  SHFL.IDX PT, R2, R85, RZ, 0x1f ;  /* 0x00001fff55027589 */ /* 0x000ea200000e0000 */
[----:B------:R-:W-:Y:S01]  /*06b0*/  NOP ;  /* 0x0000000000007918 */ /* 0x000fe20000000000 */
[----:B--2---:R-:W-:-:S13]  /*06c0*/  ISETP.NE.AND P0, PT, R2, 0x1, PT ;  /* 0x000000010200780c */ /* 0x004fda0003f05270 */
[----:B------:R-:W-:Y:S05]  /*06d0*/  @P0 BRA `(.L_x_10) ;  /* 0x0000000000480947 */ /* 0x000fea0003800000 */
[----:B-1----:R-:W1:Y:S01]  /*06e0*/  S2UR UR4, SR_CgaCtaId ;  /* 0x00000000000479c3 */ /* 0x002e620000008800 */
        /* <DEDUP_REMOVED lines=12> */
[----:B-1----:R2:W1:Y:S01]  /*07b0*/  SYNCS.EXCH.64 URZ, [UR4+0x40], UR8 ;  /* 0x0000400804ff75b2 */ /* 0x0024620008000100 */
[----:B------:R2:W1:Y:S01]  /*07c0*/  SYNCS.EXCH.64 URZ, [UR4+0x50], UR6 ;  /* 0x0000500604ff75b2 */ /* 0x0004620008000100 */
[----:B------:R2:W1:Y:S01]  /*07d0*/  SYNCS.EXCH.64 URZ, [UR4+0x48], UR8 ;  /* 0x0000480804ff75b2 */ /* 0x0004620008000100 */
[----:B------:R2:W1:Y:S02]  /*07e0*/  SYNCS.EXCH.64 URZ, [UR4+0x58], UR6 ;  /* 0x0000580604ff75b2 */ /* 0x0004640008000100 */
[----:B--2---:R-:W-:Y:S01]  /*07f0*/  NOP ;  /* 0x0000000000007918 */ /* 0x004fe20000000000 */
.L_x_10:
[----:B------:R-:W2:Y:S01]  /*0800*/  SHFL.IDX PT, R2, R85, RZ, 0x1f ;  /* 0x00001fff55027589 */ /* 0x000ea200000e0000 */
[----:B------:R-:W-:Y:S01]  /*0810*/  NOP ;  /* 0x0000000000007918 */ /* 0x000fe20000000000 */
[----:B--2---:R-:W-:-:S13]  /*0820*/  ISETP.NE.AND P0, PT, R2, 0x3, PT ;  /* 0x000000030200780c */ /* 0x004fda0003f05270 */
[----:B------:R-:W-:Y:S05]  /*0830*/  @P0 BRA `(.L_x_11) ;  /* 0x0000000000300947 */ /* 0x000fea0003800000 */
[----:B-1----:R-:W1:Y:S01]  /*0840*/  S2UR UR6, SR_CgaCtaId ;  /* 0x00000000000679c3 */ /* 0x002e620000008800 */
[----:B------:R-:W-:Y:S01]  /*0850*/  UMOV UR4, 0x400 ;  /* 0x0000040000047882 */ /* 0x000fe20000000000 */
[----:B------:R-:W-:Y:S01]  /*0860*/  UMOV UR5, 0x20 ;  /* 0x0000002000057882 */ /* 0x000fe20000000000 */
[----:B------:R-:W-:Y:S01]  /*0870*/  ELECT P0, URZ, PT ;  /* 0x0000000000ff782f */ /* 0x000fe20003800000 */
[----:B-1----:R-:W-:Y:S02]  /*0880*/  ULEA UR6, UR6, UR4, 0x18 ;  /* 0x0000000406067291 */ /* 0x002fe4000f8ec0ff */
[----:B------:R-:W-:-:S04]  /*0890*/  UIADD3 UR4, UPT, UPT, -UR5, 0x100000, URZ ;  /* 0x0010000005047890 */ /* 0x000fc8000fffe1ff */
[----:B------:R-:W-:Y:S02]  /*08a0*/  USHF.L.U32 UR5, UR4, 0xb, URZ ;  /* 0x0000000b04057899 */ /* 0x000fe400080006ff */
[----:B------:R-:W-:Y:S01]  /*08b0*/  USHF.L.U32 UR4, UR4, 0x1, URZ ;  /* 0x0000000104047899 */ /* 0x000fe200080006ff */
[----:B------:R-:W1:Y:S11]  /*08c0*/  FENCE.VIEW.ASYNC.S ;  /* 0x00000000000073c6 */ /* 0x000e760000000000 */
[----:B-1----:R2:W1:Y:S01]  /*08d0*/  SYNCS.EXCH.64 URZ, [UR6+0x60], UR4 ;  /* 0x0000600406ff75b2 */ /* 0x0024620008000100 */
[----:B------:R2:W1:Y:S02]  /*08e0*/  SYNCS.EXCH.64 URZ, [UR6+0x68], UR4 ;  /* 0x0000680406ff75b2 */ /* 0x0004640008000100 */
[----:B--2---:R-:W-:Y:S01]  /*08f0*/  NOP ;  /* 0x0000000000007918 */ /* 0x004fe20000000000 */
.L_x_11:
[----:B------:R-:W2:Y:S01]  /*0900*/  SHFL.IDX PT, R2, R85, RZ, 0x1f ;  /* 0x00001fff55027589 */ /* 0x000ea200000e0000 */
[----:B------:R-:W-:Y:S01]  /*0910*/  NOP ;  /* 0x0000000000007918 */ /* 0x000fe20000000000 */
[----:B--2---:R-:W-:-:S13]  /*0920*/  ISETP.NE.AND P0, PT, R2, 0x4, PT ;  /* 0x000000040200780c */ /* 0x004fda0003f05270 */
[----:B------:R-:W-:Y:S05]  /*0930*/  @P0 BRA `(.L_x_12) ;  /* 0x00000000004c0947 */ /* 0x000fea0003800000 */
[----:B-1----:R-:W1:Y:S01]  /*0940*/  S2UR UR6, SR_CgaCtaId ;  /* 0x00000000000679c3 */ /* 0x002e620000008800 */
[----:B------:R-:W-:Y:S01]  /*0950*/  UMOV UR4, 0x1e0 ;  /* 0x000001e000047882 */ /* 0x000fe20000000000 */
[----:B------:R-:W-:Y:S01]  /*0960*/  UMOV UR5, 0x400 ;  /* 0x0000040000057882 */ /* 0x000fe20000000000 */
[----:B------:R-:W-:Y:S01]  /*0970*/  USEL UR4, UR4, 0x1a0, UP3 ;  /* 0x000001a004047887 */ /* 0x000fe20009800000 */
[----:B------:R-:W-:Y:S01]  /*0980*/  UMOV UR8, 0x1 ;  /* 0x0000000100087882 */ /* 0x000fe20000000000 */
[----:B------:R-:W-:Y:S01]  /*0990*/  ELECT P0, URZ, PT ;  /* 0x0000000000ff782f */ /* 0x000fe20003800000 */
[----:B------:R-:W-:-:S04]  /*09a0*/  UIADD3 UR8, UPT, UPT, -UR8, 0x100000, URZ ;  /* 0x0010000008087890 */ /* 0x000fc8000fffe1ff */
[----:B------:R-:W-:Y:S02]  /*09b0*/  USHF.L.U32 UR9, UR8, 0xb, URZ ;  /* 0x0000000b08097899 */ /* 0x000fe400080006ff */
[----:B------:R-:W-:Y:S02]  /*09c0*/  USHF.L.U32 UR8, UR8, 0x1, URZ ;  /* 0x0000000108087899 */ /* 0x000fe400080006ff */
[----:B-1----:R-:W-:Y:S02]  /*09d0*/  ULEA UR6, UR6, UR5, 0x18 ;  /* 0x0000000506067291 */ /* 0x002fe4000f8ec0ff */
[----:B------:R-:W-:-:S04]  /*09e0*/  UIADD3 UR4, UPT, UPT, -UR4, 0x100000, URZ ;  /* 0x0010000004047890 */ /* 0x000fc8000fffe1ff */
[----:B------:R-:W-:Y:S02]  /*09f0*/  USHF.L.U32 UR5, UR4, 0xb, URZ ;  /* 0x0000000b04057899 */ /* 0x000fe400080006ff */
[----:B------:R-:W-:Y:S01]  /*0a00*/  USHF.L.U32 UR4, UR4, 0x1, URZ ;  /* 0x0000000104047899 */ /* 0x000fe200080006ff */
[----:B------:R-:W1:Y:S03]  /*0a10*/  FENCE.VIEW.ASYNC.S ;  /* 0x00000000000073c6 */ /* 0x000e660000000000 */
[----:B-1----:R2:W1:Y:S08]  /*0a20*/  SYNCS.EXCH.64 URZ, [UR6+0x70], UR8 ;  /* 0x0000700806ff75b2 */ /* 0x0024700008000100 */
[----:B------:R2:W1:Y:S01]  /*0a30*/  SYNCS.EXCH.64 URZ, [UR6+0x80], UR4 ;  /* 0x0000800406ff75b2 */ /* 0x0004620008000100 */
[----:B------:R2:W1:Y:S01]  /*0a40*/  SYNCS.EXCH.64 URZ, [UR6+0x78], UR8 ;  /* 0x0000780806ff75b2 */ /* 0x0004620008000100 */
[----:B------:R2:W1:Y:S02]  /*0a50*/  SYNCS.EXCH.64 URZ, [UR6+0x88], UR4 ;  /* 0x0000880406ff75b2 */ /* 0x0004640008000100 */
[----:B--2---:R-:W-:Y:S01]  /*0a60*/  NOP ;  /* 0x0000000000007918 */ /* 0x004fe20000000000 */
.L_x_12:
        /* <DEDUP_REMOVED lines=20> */
[----:B------:R2:W1:Y:S01]  /*0bb0*/  SYNCS.EXCH.64 URZ, [UR4+0xb8], UR6 ;  /* 0x0000b80604ff75b2 */ /* 0x0004620008000100 */
[----:B------:R2:W1:Y:S01]  /*0bc0*/  SYNCS.EXCH.64 URZ, [UR4+0xa0], UR8 ;  /* 0x0000a00804ff75b2 */ /* 0x0004620008000100 */
[----:B------:R2:W1:Y:S01]  /*0bd0*/  SYNCS.EXCH.64 URZ, [UR4+0xc0], UR6 ;  /* 0x0000c00604ff75b2 */ /* 0x0004620008000100 */
[----:B------:R2:W1:Y:S01]  /*0be0*/  SYNCS.EXCH.64 URZ, [UR4+0xa8], UR8 ;  /* 0x0000a80804ff75b2 */ /* 0x0004620008000100 */
[----:B------:R2:W1:Y:S02]  /*0bf0*/  SYNCS.EXCH.64 URZ, [UR4+0xc8], UR6 ;  /* 0x0000c80604ff75b2 */ /* 0x0004640008000100 */
[----:B--2---:R-:W-:Y:S01]  /*0c00*/  NOP ;  /* 0x0000000000007918 */ /* 0x004fe20000000000 */
.L_x_13:
[----:B------:R-:W2:Y:S01]  /*0c10*/  SHFL.IDX PT, R2, R85, RZ, 0x1f ;  /* 0x00001fff55027589 */ /* 0x000ea200000e0000 */
[----:B------:R-:W-:Y:S01]  /*0c20*/  NOP ;  /* 0x0000000000007918 */ /* 0x000fe20000000000 */
[----:B--2---:R-:W-:-:S13]  /*0c30*/  ISETP.NE.AND P0, PT, R2, 0x3, PT ;  /* 0x000000030200780c */ /* 0x004fda0003f05270 */
[----:B------:R-:W-:Y:S05]  /*0c40*/  @P0 BRA `(.L_x_14) ;  /* 0x0000000000380947 */ /* 0x000fea0003800000 */
[----:B------:R-:W2:Y:S01]  /*0c50*/  S2UR UR5, SR_CgaCtaId ;  /* 0x00000000000579c3 */ /* 0x000ea20000008800 */
[----:B-1----:R-:W-:Y:S01]  /*0c60*/  UMOV UR4, 0x400 ;  /* 0x0000040000047882 */ /* 0x002fe20000000000 */
[----:B------:R-:W-:Y:S01]  /*0c70*/  UMOV UR6, 0x20 ;  /* 0x0000002000067882 */ /* 0x000fe20000000000 */
[----:B------:R-:W-:Y:S01]  /*0c80*/  ELECT P0, URZ, PT ;  /* 0x0000000000ff782f */ /* 0x000fe20003800000 */
[----:B------:R-:W-:-:S04]  /*0c90*/  UIADD3 UR6, UPT, UPT, -UR6, 0x100000, URZ ;  /* 0x0010000006067890 */ /* 0x000fc8000fffe1ff */
[----:B------:R-:W-:Y:S02]  /*0ca0*/  USHF.L.U32 UR7, UR6, 0xb, URZ ;  /* 0x0000000b06077899 */ /* 0x000fe400080006ff */
[----:B------:R-:W-:Y:S02]  /*0cb0*/  USHF.L.U32 UR6, UR6, 0x1, URZ ;  /* 0x0000000106067899 */ /* 0x000fe400080006ff */
[----:B--2---:R-:W-:Y:S01]  /*0cc0*/  ULEA UR4, UR5, UR4, 0x18 ;  /* 0x0000000405047291 */ /* 0x004fe2000f8ec0ff */
[----:B------:R-:W1:Y:S11]  /*0cd0*/  FENCE.VIEW.ASYNC.S ;  /* 0x00000000000073c6 */ /* 0x000e760000000000 */
[----:B-1----:R2:W1:Y:S01]  /*0ce0*/  SYNCS.EXCH.64 URZ, [UR4+0xd0], UR6 ;  /* 0x0000d00604ff75b2 */ /* 0x0024620008000100 */
[----:B------:R2:W1:Y:S01]  /*0cf0*/  SYNCS.EXCH.64 URZ, [UR4+0xe0], UR6 ;  /* 0x0000e00604ff75b2 */ /* 0x0004620008000100 */
[----:B------:R2:W1:Y:S01]  /*0d00*/  SYNCS.EXCH.64 URZ, [UR4+0xd8], UR6 ;  /* 0x0000d80604ff75b2 */ /* 0x0004620008000100 */
[----:B------:R2:W1:Y:S02]  /*0d10*/  SYNCS.EXCH.64 URZ, [UR4+0xe8], UR6 ;  /* 0x0000e80604ff75b2 */ /* 0x0004640008000100 */
[----:B--2---:R-:W-:Y:S01]  /*0d20*/  NOP ;  /* 0x0000000000007918 */ /* 0x004fe20000000000 */
.L_x_14:
[----:B-1----:R-:W1:Y:S01]  /*0d30*/  LDCU UR4, c[0x0][0x36c] ;  /* 0x00006d80ff0477ac */ /* 0x002e620008000800 */
[----:B------:R-:W-:Y:S01]  /*0d40*/  ISETP.NE.OR P3, PT, R0, 0x2, !P3 ;  /* 0x000000020000780c */ /* 0x000fe20005f65670 */
[----:B------:R-:W-:Y:S01]  /*0d50*/  NOP ;  /* 0x0000000000007918 */ /* 0x000fe20000000000 */
[----:B------:R-:W-:Y:S01]  /*0d60*/  LOP3.LUT R0, R93, 0x1f, RZ, 0xc0, !PT ;  /* 0x0000001f5d007812 */ /* 0x000fe200078ec0ff */
[----:B------:R-:W-:Y:S02]  /*0d70*/  UISETP.NE.AND UP4, UPT, UR17, URZ, UPT ;  /* 0x000000ff1100728c */ /* 0x000fe4000bf85270 */
[----:B-1----:R-:W-:-:S09]  /*0d80*/  UISETP.EQ.U32.AND UP5, UPT, UR4, 0x1, UPT ;  /* 0x000000010400788c */ /* 0x002fd2000bfa2070 */
[----:B------:R-:W-:Y:S05]  /*0d90*/  BRA.U !UP5, `(.L_x_15) ;  /* 0x000000010d087547 */ /* 0x000fea000b800000 */
[----:B---34-:R-:W-:Y:S01]  /*0da0*/  UCGABAR_ARV ;  /* 0x00000000000079c7 */ /* 0x018fe20008000000 */
[----:B------:R-:W-:Y:S05]  /*0db0*/  BRA `(.L_x_16) ;  /* 0x0000000000047947 */ /* 0x000fea0003800000 */
.L_x_15:
[----:B---34-:R-:W-:Y:S01]  /*0dc0*/  NOP ;  /* 0x0000000000007918 */ /* 0x018fe20000000000 */
.L_x_16:
[----:B------:R-:W1:Y:S01]  /*0dd0*/  S2UR UR7, SR_CTAID.X ;  /* 0x00000000000779c3 */ /* 0x000e620000002500 */
[----:B------:R-:W-:-:S05]  /*0de0*/  CS2R.32 R3, SR_CgaSize ;  /* 0x0000000000037805 */ /* 0x000fca0000008a00 */
[----:B------:R-:W-:-:S05]  /*0df0*/  IMAD R3, R3, -0xa0, RZ ;  /* 0xffffff6003037824 */ /* 0x000fca00078e02ff */
[----:B------:R-:W-:-:S14]  /*0e00*/  R2UR UR5, R3 ;  /* 0x00000000030572ca */ /* 0x000fdc00000e0000 */
[----:B------:R-:W2:Y:S01]  /*0e10*/  LDCU UR5, c[0x0][UR5+0x2b0] ;  /* 0x00005600050577ac */ /* 0x000ea20008000800 */
[----:B------:R-:W-:-:S05]  /*0e20*/  CS2R.32 R3, SR_CgaSize ;  /* 0x0000000000037805 */ /* 0x000fca0000008a00 */
[----:B------:R-:W-:-:S05]  /*0e30*/  IMAD R3, R3, -0xa0, RZ ;  /* 0xffffff6003037824 */ /* 0x000fca00078e02ff */
[----:B------:R-:W-:-:S14]  /*0e40*/  R2UR UR4, R3 ;  /* 0x00000000030472ca */ /* 0x000fdc00000e0000 */
[----:B------:R-:W3:Y:S01]  /*0e50*/  LDCU UR4, c[0x0][UR4+0x2b4] ;  /* 0x00005680040477ac */ /* 0x000ee20008000800 */
[----:B------:R-:W4:Y:S01]  /*0e60*/  S2UR UR8, SR_CTAID.Y ;  /* 0x00000000000879c3 */ /* 0x000f220000002600 */
[----:B------:R-:W3:Y:S01]  /*0e70*/  LDCU UR21, c[0x0][0xb24] ;  /* 0x00016480ff1577ac */ /* 0x000ee20008000800 */
[----:B------:R-:W-:-:S05]  /*0e80*/  CS2R.32 R3, SR_CgaSize ;  /* 0x0000000000037805 */ /* 0x000fca0000008a00 */
[----:B------:R-:W-:-:S05]  /*0e90*/  IMAD R3, R3, -0xa0, RZ ;  /* 0xffffff6003037824 */ /* 0x000fca00078e02ff */
[----:B------:R-:W-:-:S14]  /*0ea0*/  R2UR UR62, R3 ;  /* 0x00000000033e72ca */ /* 0x000fdc00000e0000 */
[----:B------:R-:W4:Y:S01]  /*0eb0*/  LDCU UR62, c[0x0][UR62+0x2a0] ;  /* 0x000054003e3e77ac */ /* 0x000f220008000800 */
[----:B------:R-:W4:Y:S01]  /*0ec0*/  S2UR UR9, SR_CgaCtaId ;  /* 0x00000000000979c3 */ /* 0x000f220000008800 */
[----:B------:R-:W-:-:S05]  /*0ed0*/  CS2R.32 R3, SR_CgaSize ;  /* 0x0000000000037805 */ /* 0x000fca0000008a00 */
[----:B------:R-:W-:-:S05]  /*0ee0*/  IMAD R3, R3, -0xa0, RZ ;  /* 0xffffff6003037824 */ /* 0x000fca00078e02ff */
[----:B------:R-:W-:-:S14]  /*0ef0*/  R2UR UR59, R3 ;  /* 0x00000000033b72ca */ /* 0x000fdc00000e0000 */
[----:B------:R-:W4:Y:S01]  /*0f00*/  LDCU UR59, c[0x0][UR59+0x2a4] ;  /* 0x000054803b3b77ac */ /* 0x000f220008000800 */
[----:B------:R-:W4:Y:S01]  /*0f10*/  LDCU UR42, c[0x0][0xb24] ;  /* 0x00016480ff2a77ac */ /* 0x000f220008000800 */
[----:B-1----:R-:W-:Y:S01]  /*0f20*/  I2FP.F32.U32 R3, UR7 ;  /* 0x0000000700037c45 */ /* 0x002fe20008201000 */
[----:B------:R-:W1:Y:S01]  /*0f30*/  S2UR UR36, SR_CTAID.Z ;  /* 0x00000000002479c3 */ /* 0x000e620000002700 */
[----:B------:R-:W1:Y:S03]  /*0f40*/  LDCU UR27, c[0x0][0xb30] ;  /* 0x00016600ff1b77ac */ /* 0x000e660008000800 */
[----:B--2---:R-:W-:Y:S01]  /*0f50*/  FMUL R3, R3, UR5 ;  /* 0x0000000503037c20 */ /* 0x004fe20008400000 */
[----:B---3--:R-:W-:Y:S01]  /*0f60*/  UISETP.GE.AND UP2, UPT, UR21, 0x1, UPT ;  /* 0x000000011500788c */ /* 0x008fe2000bf46270 */
[----:B----4-:R-:W-:Y:S01]  /*0f70*/  I2FP.F32.U32 R2, UR8 ;  /* 0x0000000800027c45 */ /* 0x010fe20008201000 */
[----:B------:R-:W-:Y:S01]  /*0f80*/  UMOV UR16, UR7 ;  /* 0x0000000700107c82 */ /* 0x000fe20008000000 */
[----:B------:R-:W-:-:S02]  /*0f90*/  UMOV UR20, UR8 ;  /* 0x0000000800147c82 */ /* 0x000fc40008000000 */
[----:B------:R-:W2:Y:S01]  /*0fa0*/  F2I.U32.TRUNC.NTZ R3, R3 ;  /* 0x0000000300037305 */ /* 0x000ea2000020f000 */
[----:B------:R-:W-:Y:S01]  /*0fb0*/  FMUL R2, R2, UR4 ;  /* 0x0000000402027c20 */ /* 0x000fe20008400000 */
[----:B------:R-:W-:-:S06]  /*0fc0*/  USHF.L.U32 UR28, UR9, 0xb, URZ ;  /* 0x0000000b091c7899 */ /* 0x000fcc00080006ff */
[----:B------:R-:W3:Y:S01]  /*0fd0*/  F2I.U32.TRUNC.NTZ R2, R2 ;  /* 0x0000000200027305 */ /* 0x000ee2000020f000 */
[----:B--2---:R-:W-:Y:S02]  /*0fe0*/  R2UR UR4, R3 ;  /* 0x00000000030472ca */ /* 0x004fe400000e0000 */
[----:B---3--:R-:W-:Y:S02]  /*0ff0*/  R2UR UR6, R2 ;  /* 0x00000000020672ca */ /* 0x008fe400000e0000 */
[----:B------:R-:W-:-:S09]  /*1000*/  PRMT R2, RZ, 0x7610, R2 ;  /* 0x00007610ff027816 */ /* 0x000fd20000000002 */
[----:B------:R-:W-:-:S04]  /*1010*/  UIADD3 UR5, UPT, UPT, -UR4, URZ, URZ ;  /* 0x000000ff04057290 */ /* 0x000fc8000fffe1ff */
[----:B------:R-:W-:Y:S02]  /*1020*/  UIMAD UR62, UR62, UR5, UR7 ;  /* 0x000000053e3e72a4 */ /* 0x000fe4000f8e0207 */
[----:B------:R-:W-:-:S04]  /*1030*/  UIADD3 UR4, UPT, UPT, -UR6, URZ, URZ ;  /* 0x000000ff06047290 */ /* 0x000fc8000fffe1ff */
[----:B------:R-:W-:Y:S01]  /*1040*/  UIMAD UR59, UR59, UR4, UR8 ;  /* 0x000000043b3b72a4 */ /* 0x000fe2000f8e0208 */
[----:B-1----:R-:W-:Y:S11]  /*1050*/  BRA.U UP4, `(.L_x_17) ;  /* 0x0000000104247547 */ /* 0x002ff6000b800000 */
[----:B------:R-:W-:Y:S02]  /*1060*/  UISETP.NE.AND UP0, UPT, UR59, URZ, UPT ;  /* 0x000000ff3b00728c */ /* 0x000fe4000bf05270 */
[----:B------:R-:W-:Y:S02]  /*1070*/  UISETP.NE.AND UP1, UPT, UR59, 0x1, UPT ;  /* 0x000000013b00788c */ /* 0x000fe4000bf25270 */
[----:B------:R-:W-:Y:S02]  /*1080*/  UISETP.EQ.OR UP0, UPT, UR62, URZ, !UP0 ;  /* 0x000000ff3e00728c */ /* 0x000fe4000c702670 */
[----:B------:R-:W-:Y:S02]  /*1090*/  USEL UR4, URZ, 0x2, UP1 ;  /* 0x00000002ff047887 */ /* 0x000fe40008800000 */
[----:B------:R-:W-:Y:S02]  /*10a0*/  USEL UR5, URZ, 0x1, !UP0 ;  /* 0x00000001ff057887 */ /* 0x000fe4000c000000 */
[----:B------:R-:W-:-:S04]  /*10b0*/  UISETP.NE.AND UP0, UPT, UR62, URZ, UPT ;  /* 0x000000ff3e00728c */ /* 0x000fc8000bf05270 */
[----:B------:R-:W-:-:S04]  /*10c0*/  USEL UR4, UR4, 0x2, UP0 ;  /* 0x0000000204047887 */ /* 0x000fc80008000000 */
[----:B------:R-:W-:-:S06]  /*10d0*/  UIADD3 UR4, UPT, UPT, UR5, UR4, URZ ;  /* 0x0000000405047290 */ /* 0x000fcc000fffe0ff */
[----:B------:R-:W-:Y:S02]  /*10e0*/  MOV R2, UR4 ;  /* 0x0000000400027c02 */ /* 0x000fe40008000f00 */
.L_x_17:
[----:B------:R-:W-:Y:S05]  /*10f0*/  BRA.U !UP2, `(.L_x_18) ;  /* 0x000000010ad47547 */ /* 0x000fea000b800000 */
[----:B------:R-:W1:Y:S01]  /*1100*/  LDCU.128 UR12, c[0x0][0xb10] ;  /* 0x00016200ff0c77ac */ /* 0x000e620008000c00 */
[----:B------:R-:W2:Y:S01]  /*1110*/  LDCU UR6, c[0x0][0x370] ;  /* 0x00006e00ff0677ac */ /* 0x000ea20008000800 */
[----:B------:R-:W3:Y:S01]  /*1120*/  LDCU UR5, c[0x0][0x374] ;  /* 0x00006e80ff0577ac */ /* 0x000ee20008000800 */
[----:B------:R-:W4:Y:S01]  /*1130*/  LDCU UR26, c[0x0][0xb0c] ;  /* 0x00016180ff1a77ac */ /* 0x000f220008000800 */
[----:B------:R-:W4:Y:S01]  /*1140*/  LDCU UR4, c[0x0][0xb20] ;  /* 0x00016400ff0477ac */ /* 0x000f220008000800 */
[----:B------:R-:W4:Y:S01]  /*1150*/  LDCU.64 UR8, c[0x0][0xb28] ;  /* 0x00016500ff0877ac */ /* 0x000f220008000a00 */
[----:B-1----:R-:W-:Y:S02]  /*1160*/  UISETP.NE.AND UP0, UPT, UR14, 0x1, UPT ;  /* 0x000000010e00788c */ /* 0x002fe4000bf05270 */
[----:B---3--:R-:W-:Y:S02]  /*1170*/  UIMAD.WIDE.U32 UR10, UR5, UR15, URZ ;  /* 0x0000000f050a72a5 */ /* 0x008fe4000f8e00ff */
[----:B--2---:R-:W-:-:S02]  /*1180*/  UIMAD.WIDE.U32 UR22, UR6, UR12, URZ ;  /* 0x0000000c061672a5 */ /* 0x004fc4000f8e00ff */
[----:B----4-:R-:W-:Y:S02]  /*1190*/  UISETP.NE.AND UP1, UPT, UR26, 0x1, UPT ;  /* 0x000000011a00788c */ /* 0x010fe4000bf25270 */
[----:B------:R-:W-:Y:S01]  /*11a0*/  UISETP.NE.AND UP2, UPT, UR21, 0x1, UPT ;  /* 0x000000011500788c */ /* 0x000fe2000bf45270 */
[----:B------:R-:W-:Y:S02]  /*11b0*/  UMOV UR10, UR11 ;  /* 0x0000000b000a7c82 */ /* 0x000fe40008000000 */
[----:B------:R-:W-:Y:S01]  /*11c0*/  UMOV UR22, UR23 ;  /* 0x0000001700167c82 */ /* 0x000fe20008000000 */
[----:B------:R-:W-:Y:S02]  /*11d0*/  @UP0 USHF.R.U32.HI UR5, URZ, UR4, UR10 ;  /* 0x00000004ff050299 */ /* 0x000fe4000801160a */
[----:B------:R-:W-:Y:S02]  /*11e0*/  UIMAD.WIDE.U32 UR24, UR20, UR15, URZ ;  /* 0x0000000f141872a5 */ /* 0x000fe4000f8e00ff */
[----:B------:R-:W-:-:S02]  /*11f0*/  UIMAD.WIDE.U32 UR10, UR5, UR8, URZ ;  /* 0x00000008050a72a5 */ /* 0x000fc4000f8e00ff */
[----:B------:R-:W-:Y:S02]  /*1200*/  @UP1 USHF.R.U32.HI UR6, URZ, UR13, UR22 ;  /* 0x0000000dff061299 */ /* 0x000fe40008011616 */
[----:B------:R-:W-:Y:S02]  /*1210*/  UIMAD.WIDE.U32 UR18, UR16, UR12, URZ ;  /* 0x0000000c101272a5 */ /* 0x000fe4000f8e00ff */
[----:B------:R-:W-:Y:S01]  /*1220*/  UIMAD.WIDE.U32 UR22, UR6, UR8, URZ ;  /* 0x00000008061672a5 */ /* 0x000fe2000f8e00ff */
[----:B------:R-:W-:Y:S01]  /*1230*/  UMOV UR24, UR25 ;  /* 0x0000001900187c82 */ /* 0x000fe20008000000 */
[----:B------:R-:W-:Y:S01]  /*1240*/  UMOV UR10, UR11 ;  /* 0x0000000b000a7c82 */ /* 0x000fe20008000000 */
[----:B------:R-:W-:Y:S02]  /*1250*/  USHF.R.U32.HI UR24, URZ, UR4, UR24 ;  /* 0x00000004ff187299 */ /* 0x000fe40008011618 */
[----:B------:R-:W-:Y:S02]  /*1260*/  @UP2 USHF.R.U32.HI UR5, URZ, UR9, UR10 ;  /* 0x00000009ff052299 */ /* 0x000fe4000801160a */
[----:B------:R-:W-:Y:S01]  /*1270*/  UMOV UR7, UR23 ;  /* 0x0000001700077c82 */ /* 0x000fe20008000000 */
[----:B------:R-:W-:Y:S01]  /*1280*/  UMOV UR18, UR19 ;  /* 0x0000001300127c82 */ /* 0x000fe20008000000 */
[----:B------:R-:W-:-:S02]  /*1290*/  @UP2 USHF.R.U32.HI UR6, URZ, UR9, UR7 ;  /* 0x00000009ff062299 */ /* 0x000fc40008011607 */
[----:B------:R-:W-:Y:S02]  /*12a0*/  USHF.R.U32.HI UR13, URZ, UR13, UR18 ;  /* 0x0000000dff0d7299 */ /* 0x000fe40008011612 */
[----:B------:R-:W-:Y:S02]  /*12b0*/  USEL UR4, UR20, UR24, !UP0 ;  /* 0x0000001814047287 */ /* 0x000fe4000c000000 */
[----:B------:R-:W-:Y:S02]  /*12c0*/  UIMAD UR7, UR5, UR21, URZ ;  /* 0x00000015050772a4 */ /* 0x000fe4000f8e02ff */
[----:B------:R-:W-:Y:S02]  /*12d0*/  USEL UR5, UR16, UR13, !UP1 ;  /* 0x0000000d10057287 */ /* 0x000fe4000c800000 */
[----:B------:R-:W-:Y:S02]  /*12e0*/  UIMAD UR12, UR6, UR21, URZ ;  /* 0x00000015060c72a4 */ /* 0x000fe4000f8e02ff */
[----:B------:R-:W-:-:S02]  /*12f0*/  UISETP.GE.AND UP0, UPT, UR4, UR7, UPT ;  /* 0x000000070400728c */ /* 0x000fc4000bf06270 */
[----:B------:R-:W-:Y:S02]  /*1300*/  UIMAD.WIDE.U32 UR10, UR4, UR8, URZ ;  /* 0x00000008040a72a5 */ /* 0x000fe4000f8e00ff */
[----:B------:R-:W-:Y:S02]  /*1310*/  UISETP.GE.OR UP0, UPT, UR5, UR12, UP0 ;  /* 0x0000000c0500728c */ /* 0x000fe40008706670 */
[----:B------:R-:W-:Y:S02]  /*1320*/  UIMAD.WIDE.U32 UR12, UR5, UR8, URZ ;  /* 0x00000008050c72a5 */ /* 0x000fe4000f8e00ff */
[----:B------:R-:W-:Y:S01]  /*1330*/  UIADD3 UR10, UPT, UPT, -UR4, URZ, URZ ;  /* 0x000000ff040a7290 */ /* 0x000fe2000fffe1ff */
[----:B------:R-:W-:Y:S01]  /*1340*/  UMOV UR8, UR11 ;  /* 0x0000000b00087c82 */ /* 0x000fe20008000000 */
[----:B------:R-:W-:Y:S02]  /*1350*/  UIADD3 UR11, UPT, UPT, -UR5, URZ, URZ ;  /* 0x000000ff050b7290 */ /* 0x000fe4000fffe1ff */
[----:B------:R-:W-:-:S03]  /*1360*/  USHF.R.U32.HI UR8, URZ, UR9, UR8 ;  /* 0x00000009ff087299 */ /* 0x000fc60008011608 */
[----:B------:R-:W-:Y:S01]  /*1370*/  @!UP0 UMOV UR7, UR13 ;  /* 0x0000000d00078c82 */ /* 0x000fe20008000000 */
[----:B------:R-:W-:Y:S02]  /*1380*/  UIMAD UR20, UR14, UR10, UR20 ;  /* 0x0000000a0e1472a4 */ /* 0x000fe4000f8e0214 */
[----:B------:R-:W-:Y:S02]  /*1390*/  USEL UR8, UR4, UR8, !UP2 ;  /* 0x0000000804087287 */ /* 0x000fe4000d000000 */
[----:B------:R-:W-:Y:S02]  /*13a0*/  @!UP0 USHF.R.U32.HI UR7, URZ, UR9, UR7 ;  /* 0x00000009ff078299 */ /* 0x000fe40008011607 */
[----:B------:R-:W-:Y:S02]  /*13b0*/  UIADD3 UR9, UPT, UPT, -UR8, URZ, URZ ;  /* 0x000000ff08097290 */ /* 0x000fe4000fffe1ff */
[----:B------:R-:W-:Y:S02]  /*13c0*/  @!UP0 USEL UR7, UR5, UR7, !UP2 ;  /* 0x0000000705078287 */ /* 0x000fe4000d000000 */
[----:B------:R-:W-:-:S02]  /*13d0*/  UIMAD UR9, UR21, UR9, UR4 ;  /* 0x00000009150972a4 */ /* 0x000fc4000f8e0204 */
[----:B------:R-:W-:Y:S02]  /*13e0*/  @!UP0 UIADD3 UR8, UPT, UPT, UR8, -UR7, URZ ;  /* 0x8000000708088290 */ /* 0x000fe4000fffe0ff */
[----:B------:R-:W-:Y:S02]  /*13f0*/  @!UP0 UIMAD UR6, UR9, UR6, UR7 ;  /* 0x00000006090682a4 */ /* 0x000fe4000f8e0207 */
[----:B------:R-:W-:Y:S02]  /*1400*/  @!UP0 UIMAD UR4, UR8, UR21, UR5 ;  /* 0x00000015080482a4 */ /* 0x000fe4000f8e0205 */
[----:B------:R-:W-:Y:S02]  /*1410*/  UIMAD UR16, UR26, UR11, UR16 ;  /* 0x0000000b1a1072a4 */ /* 0x000fe4000f8e0210 */
[----:B------:R-:W-:Y:S01]  /*1420*/  UIMAD UR20, UR4, UR14, UR20 ;  /* 0x0000000e041472a4 */ /* 0x000fe2000f8e0214 */
[----:B------:R-:W-:Y:S02]  /*1430*/  @!UP0 UMOV UR5, UR6 ;  /* 0x0000000600058c82 */ /* 0x000fe40008000000 */
[----:B------:R-:W-:-:S12]  /*1440*/  UIMAD UR16, UR5, UR26, UR16 ;  /* 0x0000001a051072a4 */ /* 0x000fd8000f8e0210 */
.L_x_18:
[----:B------:R-:W-:Y:S02]  /*1450*/  UISETP.NE.AND UP1, UPT, UR27, 0x1, UPT ;  /* 0x000000011b00788c */ /* 0x000fe4000bf25270 */
[----:B------:R-:W-:Y:S02]  /*1460*/  UISETP.NE.AND UP0, UPT, UR17, 0x2, UPT ;  /* 0x000000021100788c */ /* 0x000fe4000bf05270 */
[----:B------:R-:W-:-:S05]  /*1470*/  ULOP3.LUT UR28, UR28, 0x800, URZ, 0xc0, !UPT ;  /* 0x000008001c1c7892 */ /* 0x000fca000f8ec0ff */
[----:B------:R-:W-:Y:S07]  /*1480*/  BRA.U UP1, `(.L_x_19) ;  /* 0x0000000101447547 */ /* 0x000fee000b800000 */
[----:B------:R-:W1:Y:S01]  /*1490*/  LDCU.128 UR8, c[0x0][0xb10] ;  /* 0x00016200ff0877ac */ /* 0x000e620008000c00 */
[----:B------:R-:W2:Y:S01]  /*14a0*/  LDCU UR12, c[0x0][0xb0c] ;  /* 0x00016180ff0c77ac */ /* 0x000ea20008000800 */
[----:B------:R-:W3:Y:S01]  /*14b0*/  LDCU UR13, c[0x0][0xb20] ;  /* 0x00016400ff0d77ac */ /* 0x000ee20008000800 */
[----:B-1----:R-:W-:Y:S02]  /*14c0*/  UIMAD.WIDE.U32 UR6, UR16, UR8, URZ ;  /* 0x00000008100672a5 */ /* 0x002fe4000f8e00ff */
[----:B------:R-:W-:Y:S02]  /*14d0*/  UIMAD.WIDE.U32 UR4, UR20, UR11, URZ ;  /* 0x0000000b140472a5 */ /* 0x000fe4000f8e00ff */
[----:B--2---:R-:W-:Y:S02]  /*14e0*/  UISETP.NE.AND UP2, UPT, UR12, 0x1, UPT ;  /* 0x000000010c00788c */ /* 0x004fe4000bf45270 */
[----:B------:R-:W-:Y:S01]  /*14f0*/  UISETP.NE.AND UP1, UPT, UR10, 0x1, UPT ;  /* 0x000000010a00788c */ /* 0x000fe2000bf25270 */
[----:B------:R-:W-:-:S02]  /*1500*/  UMOV UR6, UR7 ;  /* 0x0000000700067c82 */ /* 0x000fc40008000000 */
[----:B------:R-:W-:Y:S01]  /*1510*/  UMOV UR4, UR5 ;  /* 0x0000000500047c82 */ /* 0x000fe20008000000 */
[----:B------:R-:W-:Y:S02]  /*1520*/  USHF.R.U32.HI UR6, URZ, UR9, UR6 ;  /* 0x00000009ff067299 */ /* 0x000fe40008011606 */
[----:B---3--:R-:W-:Y:S02]  /*1530*/  USHF.R.U32.HI UR4, URZ, UR13, UR4 ;  /* 0x0000000dff047299 */ /* 0x008fe40008011604 */
[----:B------:R-:W-:Y:S02]  /*1540*/  USEL UR5, UR16, UR6, !UP2 ;  /* 0x0000000610057287 */ /* 0x000fe4000d000000 */
[----:B------:R-:W-:-:S04]  /*1550*/  USEL UR4, UR20, UR4, !UP1 ;  /* 0x0000000414047287 */ /* 0x000fc8000c800000 */
[----:B------:R-:W-:Y:S02]  /*1560*/  UIADD3 UR6, UPT, UPT, UR5, -UR4, URZ ;  /* 0x8000000405067290 */ /* 0x000fe4000fffe0ff */
[----:B------:R-:W-:Y:S02]  /*1570*/  UIADD3 UR4, UPT, UPT, -UR5, UR4, URZ ;  /* 0x0000000405047290 */ /* 0x000fe4000fffe1ff */
[----:B------:R-:W-:Y:S02]  /*1580*/  UIMAD UR20, UR6, UR10, UR20 ;  /* 0x0000000a061472a4 */ /* 0x000fe4000f8e0214 */
[----:B------:R-:W-:-:S12]  /*1590*/  UIMAD UR16, UR4, UR12, UR16 ;  /* 0x0000000c041072a4 */ /* 0x000fd8000f8e0210 */
.L_x_19:
[----:B------:R-:W-:Y:S05]  /*15a0*/  BRA.U !UP5, `(.L_x_20) ;  /* 0x000000010d0c7547 */ /* 0x000fea000b800000 */
[----:B------:R-:W-:Y:S01]  /*15b0*/  UCGABAR_WAIT ;  /* 0x0000000000007dc7 */ /* 0x000fe20008000000 */
[----:B------:R-:W-:Y:S01]  /*15c0*/  CCTL.IVALL ;  /* 0x00000000ff00798f */ /* 0x000fe20002000000 */
[----:B------:R-:W-:Y:S05]  /*15d0*/  BRA `(.L_x_21) ;  /* 0x0000000000047947 */ /* 0x000fea0003800000 */
.L_x_20:
[----:B------:R-:W-:Y:S06]  /*15e0*/  BAR.SYNC.DEFER_BLOCKING 0x0 ;  /* 0x0000000000007b1d */ /* 0x000fec0000010000 */
.L_x_21:
[----:B------:R-:W-:Y:S05]  /*15f0*/  BRA.U UP0, `(.L_x_22) ;  /* 0x0000001100b47547 */ /* 0x000fea000b800000 */
[----:B------:R-:W1:Y:S01]  /*1600*/  LDCU UR6, c[0x0][0x38c] ;  /* 0x00007180ff0677ac */ /* 0x000e620008000800 */
[----:B------:R-:W2:Y:S01]  /*1610*/  S2UR UR8, SR_CgaCtaId ;  /* 0x00000000000879c3 */ /* 0x000ea20000008800 */
[----:B------:R-:W-:Y:S01]  /*1620*/  PLOP3.LUT P1, PT, PT, PT, UP3, 0x80, 0x8 ;  /* 0x000000000008781c */ /* 0x000fe20003f2f038 */
[----:B------:R-:W-:Y:S01]  /*1630*/  IMAD.MOV.U32 R12, RZ, RZ, 0x1 ;  /* 0x00000001ff0c7424 */ /* 0x000fe200078e00ff */
[----:B------:R-:W-:Y:S01]  /*1640*/  UMOV UR7, 0x400 ;  /* 0x0000040000077882 */ /* 0x000fe20000000000 */
[----:B------:R-:W-:Y:S01]  /*1650*/  UISETP.NE.AND UP1, UPT, UR17, URZ, UPT ;  /* 0x000000ff1100728c */ /* 0x000fe2000bf25270 */
[----:B------:R-:W-:Y:S02]  /*1660*/  ISETP.EQ.OR P2, PT, R0, RZ, P3 ;  /* 0x000000ff0000720c */ /* 0x000fe40001f42670 */
[----:B------:R-:W-:Y:S02]  /*1670*/  CS2R R10, SRZ ;  /* 0x00000000000a7805 */ /* 0x000fe4000001ff00 */
[----:B------:R-:W-:Y:S01]  /*1680*/  PLOP3.LUT P1, PT, P1, PT, PT, 0x8, 0x80 ;  /* 0x000000000080781c */ /* 0x000fe20000f2e170 */
[----:B------:R-:W-:Y:S01]  /*1690*/  IMAD.MOV.U32 R9, RZ, RZ, RZ ;  /* 0x000000ffff097224 */ /* 0x000fe200078e00ff */
[----:B------:R-:W3:Y:S01]  /*16a0*/  LDCU UR40, c[0x0][0x370] ;  /* 0x00006e00ff2877ac */ /* 0x000ee20008000800 */
[----:B------:R-:W-:Y:S01]  /*16b0*/  IMAD.MOV.U32 R8, RZ, RZ, 0x1 ;  /* 0x00000001ff087424 */ /* 0x000fe200078e00ff */
[----:B------:R-:W4:Y:S01]  /*16c0*/  LDCU.64 UR26, c[0x0][0x348] ;  /* 0x00006900ff1a77ac */ /* 0x000f220008000a00 */
[----:B-1----:R-:W-:-:S02]  /*16d0*/  UIADD3 UR5, UPT, UPT, UR6, 0x3f, URZ ;  /* 0x0000003f06057890 */ /* 0x002fc4000fffe0ff */
[----:B------:R-:W-:Y:S02]  /*16e0*/  USHF.R.U32.HI UR45, URZ, 0x6, UR28 ;  /* 0x00000006ff2d7899 */ /* 0x000fe4000801161c */
[----:B------:R-:W-:Y:S02]  /*16f0*/  USHF.R.S32.HI UR4, URZ, 0x1f, UR5 ;  /* 0x0000001fff047899 */ /* 0x000fe40008011405 */
[----:B------:R-:W-:Y:S02]  /*1700*/  UIADD3 UR46, UPT, UPT, UR6, 0x7e, URZ ;  /* 0x0000007e062e7890 */ /* 0x000fe4000fffe0ff */
[----:B------:R-:W-:Y:S02]  /*1710*/  ULEA.HI UR4, UR4, UR5, URZ, 0x6 ;  /* 0x0000000504047291 */ /* 0x000fe4000f8f30ff */
[----:B--2---:R-:W-:Y:S02]  /*1720*/  ULEA UR7, UR8, UR7, 0x18 ;  /* 0x0000000708077291 */ /* 0x004fe4000f8ec0ff */
[----:B------:R-:W-:-:S02]  /*1730*/  USHF.R.S32.HI UR43, URZ, 0x6, UR4 ;  /* 0x00000006ff2b7899 */ /* 0x000fc40008011404 */
[----:B------:R-:W-:Y:S02]  /*1740*/  UIADD3 UR4, UPT, UPT, UR6, -0x1, URZ ;  /* 0xffffffff06047890 */ /* 0x000fe4000fffe0ff */
[----:B------:R-:W-:Y:S02]  /*1750*/  UISETP.LT.U32.AND UP0, UPT, UR43, 0x4, UPT ;  /* 0x000000042b00788c */ /* 0x000fe4000bf01070 */
[----:B------:R-:W-:Y:S02]  /*1760*/  UISETP.GE.U32.AND UP2, UPT, UR4, -0x7f, UPT ;  /* 0xffffff810400788c */ /* 0x000fe4000bf46070 */
[----:B------:R-:W-:Y:S01]  /*1770*/  USEL UR41, UR43, 0x4, UP0 ;  /* 0x000000042b297887 */ /* 0x000fe20008000000 */
[----:B------:R-:W1:Y:S03]  /*1780*/  LDCU UR39, c[0x0][0x374] ;  /* 0x00006e80ff2777ac */ /* 0x000e660008000800 */
[----:B------:R-:W-:-:S02]  /*1790*/  UIADD3 UR21, UPT, UPT, UR41, -0x1, URZ ;  /* 0xffffffff29157890 */ /* 0x000fc4000fffe0ff */
[----:B------:R-:W-:-:S03]  /*17a0*/  USEL UR24, UR38, 0x2, UP1 ;  /* 0x0000000226187887 */ /* 0x000fc60008800000 */
[----:B------:R-:W-:Y:S02]  /*17b0*/  @UP2 UIADD3 UR21, UPT, UPT, UR41, URZ, URZ ;  /* 0x000000ff29152290 */ /* 0x000fe4000fffe0ff */
[----:B------:R-:W-:Y:S02]  /*17c0*/  UIADD3 UR29, UPT, UPT, UR7, 0x4400, UR28 ;  /* 0x00004400071d7890 */ /* 0x000fe4000fffe01c */
[----:B------:R-:W-:Y:S02]  /*17d0*/  UIADD3 UR44, UPT, UPT, UR43, -UR41, URZ ;  /* 0x800000292b2c7290 */ /* 0x000fe4000fffe0ff */
[----:B------:R-:W-:Y:S01]  /*17e0*/  UIADD3 UR21, UPT, UPT, UR21, 0x1, URZ ;  /* 0x0000000115157890 */ /* 0x000fe2000fffe0ff */
[----:B---34-:R-:W-:-:S11]  /*17f0*/  UMOV UR5, URZ ;  /* 0x000000ff00057c82 */ /* 0x018fd60008000000 */
.L_x_42:
[----:B------:R-:W2:Y:S02]  /*1800*/  S2UR UR4, SR_CgaCtaId ;  /* 0x00000000000479c3 */ /* 0x000ea40000008800 */
[----:B--2---:R-:W-:-:S09]  /*1810*/  UISETP.NE.AND UP0, UPT, UR4, URZ, UPT ;  /* 0x000000ff0400728c */ /* 0x004fd2000bf05270 */
[----:B-1----:R-:W-:Y:S05]  /*1820*/  BRA.U UP0, `(.L_x_23) ;  /* 0x0000000100287547 */ /* 0x002fea000b800000 */
[----:B------:R-:W-:Y:S02]  /*1830*/  LEA R0, R9, UR7, 0x3 ;  /* 0x0000000709007c11 */ /* 0x000fe4000f8e18ff */
[----:B------:R-:W-:-:S04]  /*1840*/  SHF.L.U32 R3, R8, 0x1f, RZ ;  /* 0x0000001f08037819 */ /* 0x000fc800000006ff */
[----:B------:R-:W2:Y:S02]  /*1850*/  SYNCS.PHASECHK.TRANS64.TRYWAIT P0, [R0+URZ+0xe0], R3 ;  /* 0x0000e003000075a7 */ /* 0x000ea400080011ff */
[----:B--2---:R-:W-:Y:S05]  /*1860*/  @!P0 BRA `(.L_x_24) ;  /* 0x0000005c00b88947 */ /* 0x004fea0003800000 */
.L_x_112:
[----:B------:R3:W-:Y:S01]  /*1870*/  SYNCS.ARRIVE.TRANS64.A1T0 RZ, [R0+URZ+0xd0], RZ ;  /* 0x0000d0ff00ff79a7 */ /* 0x0007e200081000ff */
[----:B------:R-:W-:-:S05]  /*1880*/  VIADD R9, R9, 0x1 ;  /* 0x0000000109097836 */ /* 0x000fca0000000000 */
[----:B------:R-:W-:-:S04]  /*1890*/  ISETP.NE.AND P0, PT, R9, 0x2, PT ;  /* 0x000000020900780c */ /* 0x000fc80003f05270 */
[----:B--2---:R-:W-:Y:S02]  /*18a0*/  SEL R3, RZ, 0x1, P0 ;  /* 0x00000001ff037807 */ /* 0x004fe40000000000 */
[----:B------:R-:W-:Y:S02]  /*18b0*/  SEL R9, R9, RZ, P0 ;  /* 0x000000ff09097207 */ /* 0x000fe40000000000 */
[----:B------:R-:W-:-:S07]  /*18c0*/  LOP3.LUT R8, R8, R3, RZ, 0x3c, !PT ;  /* 0x0000000308087212 */ /* 0x000fce00078e3cff */
.L_x_23:
[----:B------:R-:W-:Y:S01]  /*18d0*/  ULEA UR4, UR5, UR7, 0x3 ;  /* 0x0000000705047291 */ /* 0x000fe2000f8e18ff */
[----:B---3--:R-:W-:Y:S01]  /*18e0*/  SHF.L.U32 R0, R12, 0x1f, RZ ;  /* 0x0000001f0c007819 */ /* 0x008fe200000006ff */
[----:B------:R-:W-:Y:S02]  /*18f0*/  UISETP.GE.U32.AND UP0, UPT, UR46, 0x7f, UPT ;  /* 0x0000007f2e00788c */ /* 0x000fe4000bf06070 */
[----:B------:R-:W-:Y:S02]  /*1900*/  USHF.L.U32 UR11, UR20, 0x7, URZ ;  /* 0x00000007140b7899 */ /* 0x000fe400080006ff */
[----:B------:R-:W-:Y:S01]  /*1910*/  ULEA UR35, UR16, UR45, 0x6 ;  /* 0x0000002d10237291 */ /* 0x000fe2000f8e30ff */
[----:B------:R-:W-:Y:S02]  /*1920*/  UMOV UR13, URZ ;  /* 0x000000ff000d7c82 */ /* 0x000fe40008000000 */
[----:B------:R2:W3:Y:S02]  /*1930*/  SYNCS.PHASECHK.TRANS64.TRYWAIT P0, [UR4+0x20], R0 ;  /* 0x00002000ff0075a7 */ /* 0x0004e40008001104 */
[----:B------:R-:W-:Y:S07]  /*1940*/  BRA.U !UP0, `(.L_x_25) ;  /* 0x0000000108bc7547 */ /* 0x000fee000b800000 */
[----:B------:R-:W-:Y:S01]  /*1950*/  UMOV UR6, URZ ;  /* 0x000000ff00067c82 */ /* 0x000fe20008000000 */
[----:B------:R-:W-:-:S05]  /*1960*/  UMOV UR4, UR5 ;  /* 0x0000000500047c82 */ /* 0x000fca0008000000 */
.L_x_31:
[----:B------:R-:W-:Y:S01]  /*1970*/  ULEA UR33, UR4, UR7, 0x3 ;  /* 0x0000000704217291 */ /* 0x000fe2000f8e18ff */
[----:B---3--:R-:W-:Y:S01]  /*1980*/  @!P3 MOV R2, 0x3000 ;  /* 0x000030000002b802 */ /* 0x008fe20000000f00 */
[----:B-1-3--:R-:W-:Y:S10]  /*1990*/  @P0 BRA `(.L_x_26) ;  /* 0x00000000000c0947 */ /* 0x00aff40003800000 */
[----:B------:R-:W-:-:S04]  /*19a0*/  SHF.L.U32 R3, R12, 0x1f, RZ ;  /* 0x0000001f0c037819 */ /* 0x000fc800000006ff */
[----:B------:R-:W3:Y:S02]  /*19b0*/  SYNCS.PHASECHK.TRANS64.TRYWAIT P0, [UR33+0x20], R3 ;  /* 0x00002003ff0075a7 */ /* 0x000ee40008001121 */
[----:B---3--:R-:W-:Y:S05]  /*19c0*/  @!P0 BRA `(.L_x_27) ;  /* 0x0000005c00748947 */ /* 0x008fea0003800000 */
.L_x_26:
[----:B------:R3:W-:Y:S01]  /*19d0*/  @!P3 SYNCS.ARRIVE.TRANS64 RZ, [UR33], R2 ;  /* 0x00000002ffffb9a7 */ /* 0x0007e20008000021 */
[----:B------:R-:W-:-:S04]  /*19e0*/  ULOP3.LUT UR5, UR24, 0x2, URZ, 0xfc, !UPT ;  /* 0x0000000218057892 */ /* 0x000fc8000f8efcff */
[----:B------:R-:W-:-:S09]  /*19f0*/  UISETP.NE.AND UP0, UPT, UR5, 0x2, UPT ;  /* 0x000000020500788c */ /* 0x000fd2000bf05270 */
[----:B------:R-:W-:Y:S05]  /*1a00*/  BRA.U UP0, `(.L_x_28) ;  /* 0x0000000100047547 */ /* 0x000fea000b800000 */
[----:B-1----:R-:W-:Y:S05]  /*1a10*/  BPT.TRAP 0x1 ;  /* 0x000000040000795c */ /* 0x002fea0000300000 */
.L_x_28:
[----:B------:R-:W-:Y:S04]  /*1a20*/  BSSY.RECONVERGENT B0, `(.L_x_29) ;  /* 0x0000003000007945 */ /* 0x000fe80003800200 */
[----:B------:R-:W-:Y:S05]  /*1a30*/  @P2 BRA `(.L_x_30) ;  /* 0x0000000000042947 */ /* 0x000fea0003800000 */
[----:B-1----:R-:W-:Y:S05]  /*1a40*/  BPT.TRAP 0x1 ;  /* 0x000000040000795c */ /* 0x002fea0000300000 */
.L_x_30:
[----:B-1----:R-:W-:Y:S05]  /*1a50*/  BSYNC.RECONVERGENT B0 ;  /* 0x0000000000007941 */ /* 0x002fea0003800200 */
.L_x_29:
[----:B------:R-:W-:Y:S02]  /*1a60*/  UIADD3 UR5, UPT, UPT, UR4, 0x1, URZ ;  /* 0x0000000104057890 */ /* 0x000fe4000fffe0ff */
[----:B------:R-:W-:Y:S02]  /*1a70*/  ULEA UR32, UR4, UR28, 0xc ;  /* 0x0000001c04207291 */ /* 0x000fe4000f8e60ff */
[----:B------:R-:W-:Y:S02]  /*1a80*/  UISETP.NE.AND UP0, UPT, UR5, 0x4, UPT ;  /* 0x000000040500788c */ /* 0x000fe4000bf05270 */
[----:B------:R-:W-:Y:S02]  /*1a90*/  UIADD3 UR16, UP1, UPT, UR26, 0x80, URZ ;  /* 0x000000801a107890 */ /* 0x000fe4000ff3e0ff */
[----:B------:R-:W-:Y:S02]  /*1aa0*/  USEL UR9, URZ, 0x1, UP0 ;  /* 0x00000001ff097887 */ /* 0x000fe40008000000 */
[----:B------:R-:W-:-:S02]  /*1ab0*/  USEL UR5, UR5, URZ, UP0 ;  /* 0x000000ff05057287 */ /* 0x000fc40008000000 */
[----:B------:R-:W-:Y:S02]  /*1ac0*/  UIADD3 UR14, UP0, UPT, UR26, 0x180, URZ ;  /* 0x000001801a0e7890 */ /* 0x000fe4000ff1e0ff */
[----:B------:R-:W-:Y:S01]  /*1ad0*/  ULEA UR8, UR5, UR7, 0x3 ;  /* 0x0000000705087291 */ /* 0x000fe2000f8e18ff */
[----:B------:R-:W-:Y:S01]  /*1ae0*/  LOP3.LUT R12, R12, UR9, RZ, 0x3c, !PT ;  /* 0x000000090c0c7c12 */ /* 0x000fe2000f8e3cff */
[----:B------:R-:W-:Y:S02]  /*1af0*/  USHF.L.U32 UR34, UR6, 0x6, URZ ;  /* 0x0000000606227899 */ /* 0x000fe400080006ff */
[----:B------:R-:W-:Y:S01]  /*1b00*/  UIADD3.X UR17, UPT, UPT, URZ, UR27, URZ, UP1, !UPT ;  /* 0x0000001bff117290 */ /* 0x000fe20008ffe4ff */
[----:B--2---:R-:W-:Y:S01]  /*1b10*/  SHF.L.U32 R0, R12, 0x1f, RZ ;  /* 0x0000001f0c007819 */ /* 0x004fe200000006ff */
[----:B------:R-:W-:Y:S02]  /*1b20*/  UIADD3 UR32, UPT, UPT, UR7, 0x4400, UR32 ;  /* 0x0000440007207890 */ /* 0x000fe4000fffe020 */
[----:B------:R-:W-:Y:S01]  /*1b30*/  UIADD3.X UR15, UPT, UPT, URZ, UR27, URZ, UP0, !UPT ;  /* 0x0000001bff0f7290 */ /* 0x000fe200087fe4ff */
[----:B------:R4:W1:Y:S01]  /*1b40*/  SYNCS.PHASECHK.TRANS64.TRYWAIT P0, [UR8+0x20], R0 ;  /* 0x00002000ff0075a7 */ /* 0x0008620008001108 */
[----:B------:R-:W-:Y:S01]  /*1b50*/  ULEA UR8, UR4, UR7, 0xd ;  /* 0x0000000704087291 */ /* 0x000fe2000f8e68ff */
[----:B------:R-:W-:Y:S01]  /*1b60*/  UMOV UR13, 0x30000 ;  /* 0x00030000000d7882 */ /* 0x000fe20000000000 */
[----:B------:R-:W-:-:S02]  /*1b70*/  UMOV UR18, 0x0 ;  /* 0x0000000000127882 */ /* 0x000fc40000000000 */
[----:B------:R-:W-:Y:S01]  /*1b80*/  UIADD3 UR8, UPT, UPT, UR8, 0x8400, URZ ;  /* 0x0000840008087890 */ /* 0x000fe2000fffe0ff */
[----:B------:R-:W-:Y:S01]  /*1b90*/  UMOV UR19, 0x10000000 ;  /* 0x1000000000137882 */ /* 0x000fe20000000000 */
[----:B------:R-:W-:Y:S01]  /*1ba0*/  UMOV UR12, UR36 ;  /* 0x00000024000c7c82 */ /* 0x000fe20008000000 */
[----:B------:R-:W-:Y:S01]  /*1bb0*/  UMOV UR9, UR33 ;  /* 0x0000002100097c82 */ /* 0x000fe20008000000 */
[----:B------:R-:W-:Y:S01]  /*1bc0*/  UMOV UR10, UR34 ;  /* 0x00000022000a7c82 */ /* 0x000fe20008000000 */
[----:B------:R2:W-:Y:S01]  /*1bd0*/  UTMALDG.3D.MULTICAST [UR32], [UR16], UR13, desc[UR18] ;  /* 0x00001220100073b4 */ /* 0x0005e2000801180d */
[----:B------:R-:W-:Y:S01]  /*1be0*/  UIADD3 UR6, UPT, UPT, UR6, 0x1, URZ ;  /* 0x0000000106067890 */ /* 0x000fe2000fffe0ff */
[----:B------:R-:W-:-:S03]  /*1bf0*/  UMOV UR4, UR5 ;  /* 0x0000000500047c82 */ /* 0x000fc60008000000 */
[----:B------:R-:W-:Y:S01]  /*1c00*/  UISETP.NE.AND UP0, UPT, UR6, UR21, UPT ;  /* 0x000000150600728c */ /* 0x000fe2000bf05270 */
[----:B------:R4:W-:Y:S01]  /*1c10*/  UTMALDG.3D [UR8], [UR14], desc[UR18] ;  /* 0x000012080e0075b4 */ /* 0x0009e20008011000 */
[----:B--2---:R-:W-:-:S07]  /*1c20*/  UMOV UR13, UR21 ;  /* 0x00000015000d7c82 */ /* 0x004fce0008000000 */
[----:B----4-:R-:W-:Y:S05]  /*1c30*/  BRA.U UP0, `(.L_x_31) ;  /* 0xfffffffd004c7547 */ /* 0x010fea000b83ffff */
.L_x_25:
[----:B------:R-:W-:Y:S01]  /*1c40*/  ULEA UR4, UR5, UR7, 0x3 ;  /* 0x0000000705047291 */ /* 0x000fe2000f8e18ff */
[----:B--2---:R-:W-:Y:S01]  /*1c50*/  SHF.L.U32 R0, R12, 0x1f, RZ ;  /* 0x0000001f0c007819 */ /* 0x004fe200000006ff */
[----:B------:R-:W-:Y:S01]  /*1c60*/  @!P1 SYNCS.ARRIVE.TRANS64.A1T0 RZ, [UR7+0x68], RZ ;  /* 0x000068ffffff99a7 */ /* 0x000fe20008100007 */
[----:B------:R-:W-:-:S06]  /*1c70*/  UISETP.GT.AND UP0, UPT, UR43, UR41, UPT ;  /* 0x000000292b00728c */ /* 0x000fcc000bf04270 */
[----:B-1-3--:R1:W2:Y:S03]  /*1c80*/  SYNCS.PHASECHK.TRANS64.TRYWAIT P0, [UR4+0x20], R0 ;  /* 0x00002000ff0075a7 */ /* 0x00a2a60008001104 */
[----:B------:R-:W-:Y:S05]  /*1c90*/  BRA.U !UP0, `(.L_x_32) ;  /* 0x0000000108bc7547 */ /* 0x000fea000b800000 */
[----:B------:R-:W-:Y:S01]  /*1ca0*/  UIADD3 UR25, UPT, UPT, UR44, UR13, URZ ;  /* 0x0000000d2c197290 */ /* 0x000fe2000fffe0ff */
[----:B------:R-:W-:-:S11]  /*1cb0*/  UMOV UR4, UR5 ;  /* 0x0000000500047c82 */ /* 0x000fd60008000000 */
.L_x_38:
[----:B------:R-:W-:Y:S01]  /*1cc0*/  ULEA UR17, UR4, UR7, 0x3 ;  /* 0x0000000704117291 */ /* 0x000fe2000f8e18ff */
[----:B--2---:R-:W-:Y:S01]  /*1cd0*/  @!P3 MOV R2, 0x3000 ;  /* 0x000030000002b802 */ /* 0x004fe20000000f00 */
[----:B--2-4-:R-:W-:Y:S10]  /*1ce0*/  @P0 BRA `(.L_x_33) ;  /* 0x00000000000c0947 */ /* 0x014ff40003800000 */
[----:B------:R-:W-:-:S04]  /*1cf0*/  SHF.L.U32 R3, R12, 0x1f, RZ ;  /* 0x0000001f0c037819 */ /* 0x000fc800000006ff */
[----:B------:R-:W2:Y:S02]  /*1d00*/  SYNCS.PHASECHK.TRANS64.TRYWAIT P0, [UR17+0x20], R3 ;  /* 0x00002003ff0075a7 */ /* 0x000ea40008001111 */
[----:B--2---:R-:W-:Y:S05]  /*1d10*/  @!P0 BRA `(.L_x_34) ;  /* 0x0000005800b88947 */ /* 0x004fea0003800000 */
.L_x_33:
[----:B------:R2:W-:Y:S01]  /*1d20*/  @!P3 SYNCS.ARRIVE.TRANS64 RZ, [UR17], R2 ;  /* 0x00000002ffffb9a7 */ /* 0x0005e20008000011 */
[----:B------:R-:W-:-:S04]  /*1d30*/  ULOP3.LUT UR5, UR24, 0x2, URZ, 0xfc, !UPT ;  /* 0x0000000218057892 */ /* 0x000fc8000f8efcff */
[----:B------:R-:W-:-:S09]  /*1d40*/  UISETP.NE.AND UP0, UPT, UR5, 0x2, UPT ;  /* 0x000000020500788c */ /* 0x000fd2000bf05270 */
[----:B------:R-:W-:Y:S05]  /*1d50*/  BRA.U UP0, `(.L_x_35) ;  /* 0x0000000100047547 */ /* 0x000fea000b800000 */
[----:B------:R-:W-:Y:S05]  /*1d60*/  BPT.TRAP 0x1 ;  /* 0x000000040000795c */ /* 0x000fea0000300000 */
.L_x_35:
[----:B------:R-:W-:Y:S04]  /*1d70*/  BSSY.RECONVERGENT B0, `(.L_x_36) ;  /* 0x0000003000007945 */ /* 0x000fe80003800200 */
[----:B------:R-:W-:Y:S05]  /*1d80*/  @P2 BRA `(.L_x_37) ;  /* 0x0000000000042947 */ /* 0x000fea0003800000 */
[----:B------:R-:W-:Y:S05]  /*1d90*/  BPT.TRAP 0x1 ;  /* 0x000000040000795c */ /* 0x000fea0000300000 */
.L_x_37:
[----:B------:R-:W-:Y:S05]  /*1da0*/  BSYNC.RECONVERGENT B0 ;  /* 0x0000000000007941 */ /* 0x000fea0003800200 */
.L_x_36:
[----:B------:R-:W-:Y:S02]  /*1db0*/  UIADD3 UR5, UPT, UPT, UR4, 0x1, URZ ;  /* 0x0000000104057890 */ /* 0x000fe4000fffe0ff */
[----:B------:R-:W-:Y:S02]  /*1dc0*/  UIADD3 UR14, UP1, UPT, UR26, 0x80, URZ ;  /* 0x000000801a0e7890 */ /* 0x000fe4000ff3e0ff */
[----:B------:R-:W-:Y:S02]  /*1dd0*/  UISETP.NE.AND UP0, UPT, UR5, 0x4, UPT ;  /* 0x000000040500788c */ /* 0x000fe4000bf05270 */
[----:B------:R-:W-:Y:S02]  /*1de0*/  USHF.L.U32 UR18, UR13, 0x6, URZ ;  /* 0x000000060d127899 */ /* 0x000fe400080006ff */
[----:B------:R-:W-:Y:S02]  /*1df0*/  USEL UR8, URZ, 0x1, UP0 ;  /* 0x00000001ff087887 */ /* 0x000fe40008000000 */
[----:B------:R-:W-:-:S02]  /*1e00*/  USEL UR5, UR5, URZ, UP0 ;  /* 0x000000ff05057287 */ /* 0x000fc40008000000 */
[----:B------:R-:W-:Y:S02]  /*1e10*/  UIADD3 UR22, UP0, UPT, UR26, 0x180, URZ ;  /* 0x000001801a167890 */ /* 0x000fe4000ff1e0ff */
[----:B------:R-:W-:Y:S01]  /*1e20*/  LOP3.LUT R12, R12, UR8, RZ, 0x3c, !PT ;  /* 0x000000080c0c7c12 */ /* 0x000fe2000f8e3cff */
[----:B------:R-:W-:Y:S02]  /*1e30*/  ULEA UR6, UR5, UR7, 0x3 ;  /* 0x0000000705067291 */ /* 0x000fe4000f8e18ff */
[----:B------:R-:W-:Y:S01]  /*1e40*/  ULEA UR8, UR4, UR7, 0xd ;  /* 0x0000000704087291 */ /* 0x000fe2000f8e68ff */
[----:B-1----:R-:W-:Y:S01]  /*1e50*/  SHF.L.U32 R0, R12, 0x1f, RZ ;  /* 0x0000001f0c007819 */ /* 0x002fe200000006ff */
[----:B------:R-:W-:Y:S02]  /*1e60*/  ULEA UR16, UR4, UR29, 0xc ;  /* 0x0000001d04107291 */ /* 0x000fe4000f8e60ff */
[----:B------:R-:W-:Y:S02]  /*1e70*/  UIADD3.X UR15, UPT, UPT, URZ, UR27, URZ, UP1, !UPT ;  /* 0x0000001bff0f7290 */ /* 0x000fe40008ffe4ff */
[----:B------:R-:W-:Y:S01]  /*1e80*/  UIADD3 UR8, UPT, UPT, UR8, 0x8400, URZ ;  /* 0x0000840008087890 */ /* 0x000fe2000fffe0ff */
[----:B------:R3:W4:Y:S01]  /*1e90*/  SYNCS.PHASECHK.TRANS64.TRYWAIT P0, [UR6+0x20], R0 ;  /* 0x00002000ff0075a7 */ /* 0x0007220008001106 */
[----:B------:R-:W-:Y:S01]  /*1ea0*/  UIADD3.X UR23, UPT, UPT, URZ, UR27, URZ, UP0, !UPT ;  /* 0x0000001bff177290 */ /* 0x000fe200087fe4ff */
[----:B------:R-:W-:Y:S01]  /*1eb0*/  UMOV UR6, 0x30000 ;  /* 0x0003000000067882 */ /* 0x000fe20000000000 */
[----:B------:R-:W-:Y:S01]  /*1ec0*/  UMOV UR30, 0x0 ;  /* 0x00000000001e7882 */ /* 0x000fe20000000000 */
[----:B------:R-:W-:Y:S01]  /*1ed0*/  UMOV UR31, 0x10000000 ;  /* 0x10000000001f7882 */ /* 0x000fe20000000000 */
[----:B------:R-:W-:Y:S01]  /*1ee0*/  UMOV UR19, UR35 ;  /* 0x0000002300137c82 */ /* 0x000fe20008000000 */
[----:B------:R-:W-:Y:S01]  /*1ef0*/  UMOV UR20, UR36 ;  /* 0x0000002400147c82 */ /* 0x000fe20008000000 */
[----:B------:R-:W-:Y:S01]  /*1f00*/  UMOV UR12, UR36 ;  /* 0x00000024000c7c82 */ /* 0x000fe20008000000 */
[----:B------:R-:W-:Y:S01]  /*1f10*/  UMOV UR9, UR17 ;  /* 0x0000001100097c82 */ /* 0x000fe20008000000 */
[----:B------:R-:W-:Y:S01]  /*1f20*/  UMOV UR10, UR18 ;  /* 0x00000012000a7c82 */ /* 0x000fe20008000000 */
[----:B------:R3:W-:Y:S01]  /*1f30*/  UTMALDG.3D.MULTICAST [UR16], [UR14], UR6, desc[UR30] ;  /* 0x00001e100e0073b4 */ /* 0x0007e20008011806 */
[----:B------:R-:W-:Y:S01]  /*1f40*/  UIADD3 UR13, UPT, UPT, UR13, 0x1, URZ ;  /* 0x000000010d0d7890 */ /* 0x000fe2000fffe0ff */
[----:B------:R-:W-:-:S03]  /*1f50*/  UMOV UR4, UR5 ;  /* 0x0000000500047c82 */ /* 0x000fc60008000000 */
[----:B------:R-:W-:Y:S01]  /*1f60*/  UISETP.NE.AND UP0, UPT, UR13, UR25, UPT ;  /* 0x000000190d00728c */ /* 0x000fe2000bf05270 */
[----:B------:R3:W-:Y:S08]  /*1f70*/  UTMALDG.3D [UR8], [UR22], desc[UR30] ;  /* 0x00001e08160075b4 */ /* 0x0007f00008011000 */
[----:B---3--:R-:W-:Y:S05]  /*1f80*/  BRA.U UP0, `(.L_x_38) ;  /* 0xfffffffd004c7547 */ /* 0x008fea000b83ffff */
.L_x_32:
[C---:B------:R-:W-:Y:S01]  /*1f90*/  LEA R3, R11.reuse, UR7, 0x3 ;  /* 0x000000070b037c11 */ /* 0x040fe2000f8e18ff */
[----:B------:R-:W-:Y:S01]  /*1fa0*/  NOP ;  /* 0x0000000000007918 */ /* 0x000fe20000000000 */
[----:B-1----:R-:W-:Y:S02]  /*1fb0*/  SHF.L.U32 R0, R10, 0x1f, RZ ;  /* 0x0000001f0a007819 */ /* 0x002fe400000006ff */
[----:B------:R-:W-:Y:S02]  /*1fc0*/  LEA R5, R11, UR7, 0x4 ;  /* 0x000000070b057c11 */ /* 0x000fe4000f8e20ff */
[----:B--2-4-:R-:W1:Y:S02]  /*1fd0*/  SYNCS.PHASECHK.TRANS64.TRYWAIT P0, [R3+URZ+0x70], R0 ;  /* 0x00007000030075a7 */ /* 0x014e6400080011ff */
[----:B-1----:R-:W-:Y:S05]  /*1fe0*/  @!P0 BRA `(.L_x_39) ;  /* 0x00000058001c8947 */ /* 0x002fea0003800000 */
.L_x_115:
[----:B------:R-:W2:Y:S01]  /*1ff0*/  LDS.128 R4, [R5+0x100] ;  /* 0x0001000005047984 */ /* 0x000ea20000000c00 */
[----:B------:R-:W-:Y:S01]  /*2000*/  UISETP.GE.AND UP0, UPT, UR42, 0x1, UPT ;  /* 0x000000012a00788c */ /* 0x000fe2000bf06270 */
[----:B------:R-:W-:Y:S01]  /*2010*/  @!PT LDS RZ, [RZ] ;  /* 0x00000000fffff984 */ /* 0x000fe20000000800 */
[----:B------:R-:W-:Y:S01]  /*2020*/  @!PT LDS RZ, [RZ] ;  /* 0x00000000fffff984 */ /* 0x000fe20000000800 */
[----:B------:R-:W-:Y:S01]  /*2030*/  @!PT LDS RZ, [RZ] ;  /* 0x00000000fffff984 */ /* 0x000fe20000000800 */
[----:B------:R-:W-:Y:S01]  /*2040*/  @!PT LDS RZ, [RZ] ;  /* 0x00000000fffff984 */ /* 0x000fe20000000800 */
[----:B------:R3:W-:Y:S06]  /*2050*/  MEMBAR.ALL.CTA ;  /* 0x0000000000007992 */ /* 0x0007ec0000008000 */
[----:B---3--:R-:W3:Y:S01]  /*2060*/  FENCE.VIEW.ASYNC.S ;  /* 0x00000000000073c6 */ /* 0x008ee20000000000 */
[----:B--2---:R-:W-:-:S13]  /*2070*/  LOP3.LUT P0, RZ, R6, 0x1, RZ, 0xc0, !PT ;  /* 0x0000000106ff7812 */ /* 0x004fda000780c0ff */
[----:B---3--:R-:W-:Y:S01]  /*2080*/  VOTEU.ANY UP1, P0 ;  /* 0x0000000000ff7886 */ /* 0x008fe20000020100 */
[----:B------:R-:W-:-:S13]  /*2090*/  PLOP3.LUT P0, PT, PT, PT, UP1, 0x80, 0x8 ;  /* 0x000000000008781c */ /* 0x000fda0003f0f018 */
[----:B-1----:R-:W-:Y:S02]  /*20a0*/  @P0 LOP3.LUT R0, R5, 0xffff, RZ, 0xc0, !PT ;  /* 0x0000ffff05000812 */ /* 0x002fe400078ec0ff */
[----:B------:R-:W-:Y:S02]  /*20b0*/  @P0 MOV R2, R4 ;  /* 0x0000000400020202 */ /* 0x000fe40000000f00 */
[----:B------:R-:W-:Y:S01]  /*20c0*/  @P0 R2UR UR6, R0 ;  /* 0x00000000000602ca */ /* 0x000fe200000e0000 */
[----:B------:R-:W-:Y:S01]  /*20d0*/  VIADD R0, R3, 0x80 ;  /* 0x0000008003007836 */ /* 0x000fe20000000000 */
[----:B------:R-:W-:Y:S02]  /*20e0*/  @P0 SHF.R.U32.HI R4, RZ, 0x10, R5 ;  /* 0x00000010ff040819 */ /* 0x000fe40000011605 */
[----:B------:R-:W-:Y:S02]  /*20f0*/  @P0 R2UR UR8, R2 ;  /* 0x00000000020802ca */ /* 0x000fe400000e0000 */
[----:B------:R-:W-:-:S02]  /*2100*/  PRMT R0, RZ, 0x654, R0 ;  /* 0x00000654ff007816 */ /* 0x000fc40000000000 */
[----:B------:R-:W-:Y:S02]  /*2110*/  @P0 R2UR UR4, R4 ;  /* 0x00000000040402ca */ /* 0x000fe400000e0000 */
[----:B------:R1:W-:Y:S03]  /*2120*/  SYNCS.ARRIVE.TRANS64.RED.A1T0 RZ, [R0+URZ], RZ ;  /* 0x000000ff00ff79a7 */ /* 0x0003e600081004ff */
[----:B------:R-:W-:-:S04]  /*2130*/  @UP1 UMOV UR37, UR6 ;  /* 0x0000000600251c82 */ /* 0x000fc80008000000 */
[----:B------:R-:W-:-:S04]  /*2140*/  @UP1 UMOV UR38, UR8 ;  /* 0x0000000800261c82 */ /* 0x000fc80008000000 */
[----:B------:R-:W-:Y:S01]  /*2150*/  @UP1 UMOV UR36, UR4 ;  /* 0x0000000400241c82 */ /* 0x000fe20008000000 */
[----:B------:R-:W-:Y:S05]  /*2160*/  BRA.U !UP0, `(.L_x_40) ;  /* 0x0000000108d47547 */ /* 0x000fea000b800000 */
[----:B------:R-:W2:Y:S01]  /*2170*/  LDCU.128 UR12, c[0x0][0xb10] ;  /* 0x00016200ff0c77ac */ /* 0x000ea20008000c00 */
[----:B------:R-:W3:Y:S01]  /*2180*/  LDCU UR25, c[0x0][0xb20] ;  /* 0x00016400ff1977ac */ /* 0x000ee20008000800 */
[----:B------:R-:W4:Y:S01]  /*2190*/  LDCU UR20, c[0x0][0xb0c] ;  /* 0x00016180ff1477ac */ /* 0x000f220008000800 */
[----:B------:R-:W1:Y:S01]  /*21a0*/  LDCU.64 UR10, c[0x0][0xb28] ;  /* 0x00016500ff0a77ac */ /* 0x000e620008000a00 */
[----:B------:R-:W-:Y:S02]  /*21b0*/  UISETP.NE.AND UP3, UPT, UR42, 0x1, UPT ;  /* 0x000000012a00788c */ /* 0x000fe4000bf65270 */
[----:B--2---:R-:W-:Y:S02]  /*21c0*/  UIMAD.WIDE.U32 UR16, UR39, UR15, URZ ;  /* 0x0000000f271072a5 */ /* 0x004fe4000f8e00ff */
[----:B------:R-:W-:Y:S02]  /*21d0*/  UIMAD.WIDE.U32 UR8, UR40, UR12, URZ ;  /* 0x0000000c280872a5 */ /* 0x000fe4000f8e00ff */
[----:B------:R-:W-:-:S02]  /*21e0*/  UISETP.NE.AND UP0, UPT, UR14, 0x1, UPT ;  /* 0x000000010e00788c */ /* 0x000fc4000bf05270 */
[----:B------:R-:W-:Y:S01]  /*21f0*/  UIMAD.WIDE.U32 UR22, UR37, UR15, URZ ;  /* 0x0000000f251672a5 */ /* 0x000fe2000f8e00ff */
[----:B------:R-:W-:Y:S02]  /*2200*/  UMOV UR16, UR17 ;  /* 0x0000001100107c82 */ /* 0x000fe40008000000 */
[----:B------:R-:W-:Y:S01]  /*2210*/  UMOV UR8, UR9 ;  /* 0x0000000900087c82 */ /* 0x000fe20008000000 */
[----:B---3--:R-:W-:Y:S02]  /*2220*/  USHF.R.U32.HI UR16, URZ, UR25, UR16 ;  /* 0x00000019ff107299 */ /* 0x008fe40008011610 */
[----:B----4-:R-:W-:Y:S02]  /*2230*/  UISETP.NE.AND UP2, UPT, UR20, 0x1, UPT ;  /* 0x000000011400788c */ /* 0x010fe4000bf45270 */
[----:B------:R-:W-:Y:S02]  /*2240*/  USHF.R.U32.HI UR8, URZ, UR13, UR8 ;  /* 0x0000000dff087299 */ /* 0x000fe40008011608 */
[----:B------:R-:W-:-:S02]  /*2250*/  USEL UR6, UR39, UR16, !UP0 ;  /* 0x0000001027067287 */ /* 0x000fc4000c000000 */
[----:B------:R-:W-:Y:S02]  /*2260*/  USEL UR8, UR40, UR8, !UP2 ;  /* 0x0000000828087287 */ /* 0x000fe4000d000000 */
[----:B-1----:R-:W-:Y:S01]  /*2270*/  UIMAD.WIDE.U32 UR16, UR6, UR10, URZ ;  /* 0x0000000a061072a5 */ /* 0x002fe2000f8e00ff */
[----:B------:R-:W-:Y:S01]  /*2280*/  UMOV UR4, UR23 ;  /* 0x0000001700047c82 */ /* 0x000fe20008000000 */
[----:B------:R-:W-:Y:S02]  /*2290*/  UIMAD.WIDE.U32 UR18, UR38, UR12, URZ ;  /* 0x0000000c261272a5 */ /* 0x000fe4000f8e00ff */
[----:B------:R-:W-:-:S03]  /*22a0*/  UIMAD.WIDE.U32 UR22, UR8, UR10, URZ ;  /* 0x0000000a081672a5 */ /* 0x000fc6000f8e00ff */
[----:B------:R-:W-:Y:S01]  /*22b0*/  UMOV UR16, UR17 ;  /* 0x0000001100107c82 */ /* 0x000fe20008000000 */
[----:B------:R-:W-:Y:S02]  /*22c0*/  USHF.R.U32.HI UR4, URZ, UR25, UR4 ;  /* 0x00000019ff047299 */ /* 0x000fe40008011604 */
[----:B------:R-:W-:Y:S01]  /*22d0*/  @UP3 USHF.R.U32.HI UR6, URZ, UR11, UR16 ;  /* 0x0000000bff063299 */ /* 0x000fe20008011610 */
[----:B------:R-:W-:Y:S01]  /*22e0*/  UMOV UR18, UR19 ;  /* 0x0000001300127c82 */ /* 0x000fe20008000000 */
[----:B------:R-:W-:Y:S01]  /*22f0*/  UMOV UR22, UR23 ;  /* 0x0000001700167c82 */ /* 0x000fe20008000000 */
[----:B------:R-:W-:Y:S02]  /*2300*/  USHF.R.U32.HI UR13, URZ, UR13, UR18 ;  /* 0x0000000dff0d7299 */ /* 0x000fe40008011612 */
[----:B------:R-:W-:Y:S02]  /*2310*/  USEL UR4, UR37, UR4, !UP0 ;  /* 0x0000000425047287 */ /* 0x000fe4000c000000 */
[----:B------:R-:W-:-:S02]  /*2320*/  @UP3 USHF.R.U32.HI UR8, URZ, UR11, UR22 ;  /* 0x0000000bff083299 */ /* 0x000fc40008011616 */
[----:B------:R-:W-:Y:S02]  /*2330*/  UIMAD UR9, UR42, UR6, URZ ;  /* 0x000000062a0972a4 */ /* 0x000fe4000f8e02ff */
[----:B------:R-:W-:Y:S02]  /*2340*/  USEL UR6, UR38, UR13, !UP2 ;  /* 0x0000000d26067287 */ /* 0x000fe4000d000000 */
[----:B------:R-:W-:Y:S02]  /*2350*/  UIMAD UR12, UR42, UR8, URZ ;  /* 0x000000082a0c72a4 */ /* 0x000fe4000f8e02ff */
[----:B------:R-:W-:Y:S02]  /*2360*/  UISETP.GE.AND UP0, UPT, UR4, UR9, UPT ;  /* 0x000000090400728c */ /* 0x000fe4000bf06270 */
[----:B------:R-:W-:Y:S02]  /*2370*/  UIMAD.WIDE.U32 UR16, UR4, UR10, URZ ;  /* 0x0000000a041072a5 */ /* 0x000fe4000f8e00ff */
[----:B------:R-:W-:-:S02]  /*2380*/  UISETP.GE.OR UP0, UPT, UR6, UR12, UP0 ;  /* 0x0000000c0600728c */ /* 0x000fc40008706670 */
        /* <DEDUP_REMOVED lines=19> */
.L_x_40:
[----:B------:R-:W2:Y:S02]  /*24c0*/  LDCU UR4, c[0x0][0xb30] ;  /* 0x00016600ff0477ac */ /* 0x000ea40008000800 */
[----:B--2---:R-:W-:-:S09]  /*24d0*/  UISETP.NE.AND UP0, UPT, UR4, 0x1, UPT ;  /* 0x000000010400788c */ /* 0x004fd2000bf05270 */
[----:B------:R-:W-:Y:S05]  /*24e0*/  BRA.U UP0, `(.L_x_41) ;  /* 0x0000000100447547 */ /* 0x000fea000b800000 */
[----:B------:R-:W2:Y:S01]  /*24f0*/  LDCU.128 UR12, c[0x0][0xb10] ;  /* 0x00016200ff0c77ac */ /* 0x000ea20008000c00 */
[----:B------:R-:W3:Y:S01]  /*2500*/  LDCU UR16, c[0x0][0xb0c] ;  /* 0x00016180ff1077ac */ /* 0x000ee20008000800 */
[----:B------:R-:W4:Y:S01]  /*2510*/  LDCU UR17, c[0x0][0xb20] ;  /* 0x00016400ff1177ac */ /* 0x000f220008000800 */
[----:B--2---:R-:W-:Y:S02]  /*2520*/  UIMAD.WIDE.U32 UR10, UR38, UR12, URZ ;  /* 0x0000000c260a72a5 */ /* 0x004fe4000f8e00ff */
[----:B------:R-:W-:Y:S02]  /*2530*/  UIMAD.WIDE.U32 UR8, UR37, UR15, URZ ;  /* 0x0000000f250872a5 */ /* 0x000fe4000f8e00ff */
[----:B---3--:R-:W-:Y:S02]  /*2540*/  UISETP.NE.AND UP2, UPT, UR16, 0x1, UPT ;  /* 0x000000011000788c */ /* 0x008fe4000bf45270 */
[----:B------:R-:W-:Y:S01]  /*2550*/  UISETP.NE.AND UP0, UPT, UR14, 0x1, UPT ;  /* 0x000000010e00788c */ /* 0x000fe2000bf05270 */
[----:B------:R-:W-:-:S02]  /*2560*/  UMOV UR6, UR11 ;  /* 0x0000000b00067c82 */ /* 0x000fc40008000000 */
[----:B------:R-:W-:Y:S01]  /*2570*/  UMOV UR4, UR9 ;  /* 0x0000000900047c82 */ /* 0x000fe20008000000 */
[----:B------:R-:W-:Y:S02]  /*2580*/  USHF.R.U32.HI UR6, URZ, UR13, UR6 ;  /* 0x0000000dff067299 */ /* 0x000fe40008011606 */
[----:B----4-:R-:W-:Y:S02]  /*2590*/  USHF.R.U32.HI UR4, URZ, UR17, UR4 ;  /* 0x00000011ff047299 */ /* 0x010fe40008011604 */
[----:B------:R-:W-:Y:S02]  /*25a0*/  USEL UR6, UR38, UR6, !UP2 ;  /* 0x0000000626067287 */ /* 0x000fe4000d000000 */
[----:B------:R-:W-:-:S04]  /*25b0*/  USEL UR4, UR37, UR4, !UP0 ;  /* 0x0000000425047287 */ /* 0x000fc8000c000000 */
[----:B------:R-:W-:Y:S02]  /*25c0*/  UIADD3 UR8, UPT, UPT, UR6, -UR4, URZ ;  /* 0x8000000406087290 */ /* 0x000fe4000fffe0ff */
[----:B------:R-:W-:Y:S02]  /*25d0*/  UIADD3 UR4, UPT, UPT, -UR6, UR4, URZ ;  /* 0x0000000406047290 */ /* 0x000fe4000fffe1ff */
[----:B------:R-:W-:Y:S02]  /*25e0*/  UIMAD UR37, UR8, UR14, UR37 ;  /* 0x0000000e082572a4 */ /* 0x000fe4000f8e0225 */
[----:B------:R-:W-:-:S12]  /*25f0*/  UIMAD UR38, UR4, UR16, UR38 ;  /* 0x00000010042672a4 */ /* 0x000fd8000f8e0226 */
.L_x_41:
[----:B------:R-:W-:Y:S01]  /*2600*/  VIADD R11, R11, 0x1 ;  /* 0x000000010b0b7836 */ /* 0x000fe20000000000 */
[----:B------:R-:W-:Y:S01]  /*2610*/  PLOP3.LUT P1, PT, PT, PT, PT, 0x80, 0x8 ;  /* 0x000000000008781c */ /* 0x000fe20003f2f070 */
[----:B------:R-:W-:Y:S02]  /*2620*/  UIADD3 UR16, UPT, UPT, UR38, UR62, URZ ;  /* 0x0000003e26107290 */ /* 0x000fe4000fffe0ff */
[----:B------:R-:W-:Y:S01]  /*2630*/  UIADD3 UR20, UPT, UPT, UR37, UR59, URZ ;  /* 0x0000003b25147290 */ /* 0x000fe2000fffe0ff */
[----:B------:R-:W-:-:S04]  /*2640*/  ISETP.NE.AND P0, PT, R11, 0x2, PT ;  /* 0x000000020b00780c */ /* 0x000fc80003f05270 */
[----:B------:R-:W-:Y:S02]  /*2650*/  SEL R3, RZ, 0x1, P0 ;  /* 0x00000001ff037807 */ /* 0x000fe40000000000 */
[----:B------:R-:W-:Y:S02]  /*2660*/  SEL R11, R11, RZ, P0 ;  /* 0x000000ff0b0b7207 */ /* 0x000fe40000000000 */
[----:B------:R-:W-:Y:S01]  /*2670*/  LOP3.LUT R10, R10, R3, RZ, 0x3c, !PT ;  /* 0x000000030a0a7212 */ /* 0x000fe200078e3cff */
[----:B------:R-:W-:Y:S06]  /*2680*/  BRA.U UP1, `(.L_x_42) ;  /* 0xfffffff1015c7547 */ /* 0x000fec000b83ffff */
[----:B------:R-:W-:Y:S01]  /*2690*/  UIADD3 UR7, UPT, UPT, UR7, 0x20, URZ ;  /* 0x0000002007077890 */ /* 0x000fe2000fffe0ff */
[----:B------:R-:W-:-:S03]  /*26a0*/  SHF.L.U32 R3, R12, 0x1f, RZ ;  /* 0x0000001f0c037819 */ /* 0x000fc600000006ff */
[----:B------:R-:W-:-:S09]  /*26b0*/  ULEA UR4, UR5, UR7, 0x3 ;  /* 0x0000000705047291 */ /* 0x000fd2000f8e18ff */
[----:B------:R-:W2:Y:S02]  /*26c0*/  SYNCS.PHASECHK.TRANS64.TRYWAIT P0, [UR4], R3 ;  /* 0x00000003ff0075a7 */ /* 0x000ea40008001104 */
[----:B--2---:R-:W-:Y:S05]  /*26d0*/  @!P0 BRA `(.L_x_43) ;  /* 0x0000005000748947 */ /* 0x004fea0003800000 */
.L_x_117:
[----:B------:R-:W-:-:S04]  /*26e0*/  UIADD3 UR4, UPT, UPT, UR5, 0x1, URZ ;  /* 0x0000000105047890 */ /* 0x000fc8000fffe0ff */
[----:B------:R-:W-:-:S04]  /*26f0*/  UISETP.NE.AND UP0, UPT, UR4, 0x4, UPT ;  /* 0x000000040400788c */ /* 0x000fc8000bf05270 */
[----:B------:R-:W-:Y:S02]  /*2700*/  USEL UR6, URZ, 0x1, UP0 ;  /* 0x00000001ff067887 */ /* 0x000fe40008000000 */
[----:B------:R-:W-:-:S04]  /*2710*/  USEL UR4, UR4, URZ, UP0 ;  /* 0x000000ff04047287 */ /* 0x000fc80008000000 */
[----:B------:R-:W-:Y:S01]  /*2720*/  ULEA UR5, UR4, UR7, 0x3 ;  /* 0x0000000704057291 */ /* 0x000fe2000f8e18ff */
[----:B------:R-:W-:-:S04]  /*2730*/  LOP3.LUT R2, R12, UR6, RZ, 0x3c, !PT ;  /* 0x000000060c027c12 */ /* 0x000fc8000f8e3cff */
[----:B-1----:R-:W-:-:S04]  /*2740*/  SHF.L.U32 R3, R2, 0x1f, RZ ;  /* 0x0000001f02037819 */ /* 0x002fc800000006ff */
[----:B------:R-:W1:Y:S02]  /*2750*/  SYNCS.PHASECHK.TRANS64.TRYWAIT P0, [UR5], R3 ;  /* 0x00000003ff0075a7 */ /* 0x000e640008001105 */
[----:B-1----:R-:W-:Y:S05]  /*2760*/  @!P0 BRA `(.L_x_44) ;  /* 0x0000005000688947 */ /* 0x002fea0003800000 */
.L_x_119:
        /* <DEDUP_REMOVED lines=9> */
.L_x_121:
[----:B------:R-:W-:-:S04]  /*2800*/  UIADD3 UR4, UPT, UPT, UR4, 0x1, URZ ;  /* 0x0000000104047890 */ /* 0x000fc8000fffe0ff */
[----:B------:R-:W-:-:S04]  /*2810*/  UISETP.NE.AND UP0, UPT, UR4, 0x4, UPT ;  /* 0x000000040400788c */ /* 0x000fc8000bf05270 */
[----:B------:R-:W-:Y:S02]  /*2820*/  USEL UR5, URZ, 0x1, UP0 ;  /* 0x00000001ff057887 */ /* 0x000fe40008000000 */
[----:B------:R-:W-:-:S04]  /*2830*/  USEL UR4, UR4, URZ, UP0 ;  /* 0x000000ff04047287 */ /* 0x000fc80008000000 */
[----:B------:R-:W-:Y:S01]  /*2840*/  ULEA UR4, UR4, UR7, 0x3 ;  /* 0x0000000704047291 */ /* 0x000fe2000f8e18ff */
[----:B-1----:R-:W-:-:S04]  /*2850*/  LOP3.LUT R3, R2, UR5, RZ, 0x3c, !PT ;  /* 0x0000000502037c12 */ /* 0x002fc8000f8e3cff */
[----:B------:R-:W-:Y:S01]  /*2860*/  SHF.L.U32 R3, R3, 0x1f, RZ ;  /* 0x0000001f03037819 */ /* 0x000fe200000006ff */
[----:B------:R-:W-:-:S07]  /*2870*/  IMAD.U32 R0, RZ, RZ, UR4 ;  /* 0x00000004ff007e24 */ /* 0x000fce000f8e00ff */
.L_x_46:
[----:B-1----:R1:W2:Y:S02]  /*2880*/  SYNCS.PHASECHK.TRANS64.TRYWAIT P0, [R0+URZ], R3 ;  /* 0x00000003000075a7 */ /* 0x0022a400080011ff */
[----:B--2---:R-:W-:Y:S05]  /*2890*/  @!P0 NANOSLEEP.SYNCS 0x989680 ;  /* 0x009896800000895d */ /* 0x004fea0003900000 */
[----:B------:R-:W2:Y:S02]  /*28a0*/  @!P0 SYNCS.PHASECHK.TRANS64 P0, [R0+URZ], R3 ;  /* 0x00000003000085a7 */ /* 0x000ea400080010ff */
[----:B--2---:R-:W-:Y:S05]  /*28b0*/  @P0 EXIT ;  /* 0x000000000000094d */ /* 0x004fea0003800000 */
[----:B------:R-:W-:Y:S05]  /*28c0*/  BRA `(.L_x_46) ;  /* 0xfffffffc00ec7947 */ /* 0x000fea000383ffff */
.L_x_22:
[----:B------:R-:W1:Y:S02]  /*28d0*/  S2UR UR4, SR_CgaCtaId ;  /* 0x00000000000479c3 */ /* 0x000e640000008800 */
[----:B-1----:R-:W-:-:S04]  /*28e0*/  UISETP.NE.AND UP0, UPT, UR4, URZ, UPT ;  /* 0x000000ff0400728c */ /* 0x002fc8000bf05270 */
[----:B------:R-:W-:-:S09]  /*28f0*/  UISETP.NE.OR UP0, UPT, UR17, 0x1, UP0 ;  /* 0x000000011100788c */ /* 0x000fd20008705670 */
[----:B------:R-:W-:Y:S05]  /*2900*/  BRA.U UP0, `(.L_x_47) ;  /* 0x00000005004c7547 */ /* 0x000fea000b800000 */
[----:B------:R-:W1:Y:S01]  /*2910*/  S2UR UR5, SR_CgaCtaId ;  /* 0x00000000000579c3 */ /* 0x000e620000008800 */
[----:B------:R-:W-:Y:S01]  /*2920*/  UMOV UR4, 0x400 ;  /* 0x0000040000047882 */ /* 0x000fe20000000000 */
[----:B------:R-:W-:Y:S01]  /*2930*/  ISETP.GE.U32.AND P2, PT, R0, 0x2, PT ;  /* 0x000000020000780c */ /* 0x000fe20003f46070 */
[----:B------:R-:W-:Y:S01]  /*2940*/  IMAD.MOV.U32 R12, RZ, RZ, 0x1 ;  /* 0x00000001ff0c7424 */ /* 0x000fe200078e00ff */
[----:B------:R-:W-:Y:S02]  /*2950*/  CS2R R10, SRZ ;  /* 0x00000000000a7805 */ /* 0x000fe4000001ff00 */
[----:B------:R-:W-:Y:S01]  /*2960*/  CS2R R8, SRZ ;  /* 0x0000000000087805 */ /* 0x000fe2000001ff00 */
[----:B-1----:R-:W-:-:S03]  /*2970*/  ULEA UR6, UR5, UR4, 0x18 ;  /* 0x0000000405067291 */ /* 0x002fc6000f8ec0ff */
[----:B------:R-:W-:-:S09]  /*2980*/  UMOV UR5, URZ ;  /* 0x000000ff00057c82 */ /* 0x000fd20008000000 */
.L_x_51:
[----:B------:R-:W-:Y:S02]  /*2990*/  LEA R2, R8, UR6, 0x3 ;  /* 0x0000000608027c11 */ /* 0x000fe4000f8e18ff */
[----:B------:R-:W-:-:S03]  /*29a0*/  SHF.L.U32 R5, R9, 0x1f, RZ ;  /* 0x0000001f09057819 */ /* 0x000fc600000006ff */
[----:B------:R-:W-:Y:S01]  /*29b0*/  VIADD R4, R2, 0xe0 ;  /* 0x000000e002047836 */ /* 0x000fe20000000000 */
[----:B------:R-:W1:Y:S02]  /*29c0*/  SYNCS.PHASECHK.TRANS64.TRYWAIT P0, [R2+URZ+0xd0], R5 ;  /* 0x0000d005020075a7 */ /* 0x000e6400080011ff */
[----:B-1----:R-:W-:Y:S05]  /*29d0*/  @!P0 BRA `(.L_x_48) ;  /* 0x0000004c00fc8947 */ /* 0x002fea0003800000 */
.L_x_122:
[----:B------:R-:W-:Y:S01]  /*29e0*/  ULEA UR4, UR5, UR6, 0x3 ;  /* 0x0000000605047291 */ /* 0x000fe2000f8e18ff */
[----:B------:R-:W-:Y:S02]  /*29f0*/  PRMT R4, RZ, 0x654, R4 ;  /* 0x00000654ff047816 */ /* 0x000fe40000000004 */
[----:B-1----:R-:W-:Y:S01]  /*2a00*/  SHF.L.U32 R5, R12, 0x1f, RZ ;  /* 0x0000001f0c057819 */ /* 0x002fe200000006ff */
[----:B------:R-:W-:Y:S01]  /*2a10*/  UIADD3 UR7, UPT, UPT, UR4, 0x70, URZ ;  /* 0x0000007004077890 */ /* 0x000fe2000fffe0ff */
[----:B------:R1:W-:Y:S05]  /*2a20*/  SYNCS.ARRIVE.TRANS64.RED.A1T0 RZ, [R4+URZ], RZ ;  /* 0x000000ff04ff79a7 */ /* 0x0003ea00081004ff */
[----:B------:R-:W-:Y:S01]  /*2a30*/  IMAD.U32 R7, RZ, RZ, UR7 ;  /* 0x00000007ff077e24 */ /* 0x000fe2000f8e00ff */
[----:B------:R-:W2:Y:S04]  /*2a40*/  SYNCS.PHASECHK.TRANS64.TRYWAIT P0, [UR4+0x80], R5 ;  /* 0x00008005ff0075a7 */ /* 0x000ea80008001104 */
[----:B------:R-:W-:Y:S01]  /*2a50*/  PRMT R6, R0, 0x654, R7 ;  /* 0x0000065400067816 */ /* 0x000fe20000000007 */
[----:B-1----:R-:W-:Y:S01]  /*2a60*/  @!P2 IMAD.MOV.U32 R4, RZ, RZ, 0x10 ;  /* 0x00000010ff04a424 */ /* 0x002fe200078e00ff */
[----:B--2---:R-:W-:Y:S06]  /*2a70*/  @!P0 BRA `(.L_x_49) ;  /* 0x0000004c00e88947 */ /* 0x004fec0003800000 */
.L_x_124:
[----:B------:R-:W-:Y:S01]  /*2a80*/  ULEA UR8, UR5, UR6, 0x4 ;  /* 0x0000000605087291 */ /* 0x000fe2000f8e20ff */
[----:B------:R-:W-:Y:S01]  /*2a90*/  SEL R3, R6, R3, !P2 ;  /* 0x0000000306037207 */ /* 0x000fe20005000000 */
[----:B------:R-:W-:Y:S01]  /*2aa0*/  UIADD3 UR9, UPT, UPT, UR4, 0x70, URZ ;  /* 0x0000007004097890 */ /* 0x000fe2000fffe0ff */
[----:B-1----:R-:W-:Y:S01]  /*2ab0*/  LEA R2, R11, UR6, 0x3 ;  /* 0x000000060b027c11 */ /* 0x002fe2000f8e18ff */
[----:B------:R-:W-:Y:S01]  /*2ac0*/  UIADD3 UR8, UPT, UPT, UR8, 0x100, URZ ;  /* 0x0000010008087890 */ /* 0x000fe2000fffe0ff */
[----:B------:R-:W-:Y:S01]  /*2ad0*/  SHF.L.U32 R5, R10, 0x1f, RZ ;  /* 0x0000001f0a057819 */ /* 0x000fe200000006ff */
[----:B------:R1:W-:Y:S01]  /*2ae0*/  @!P2 SYNCS.ARRIVE.TRANS64.RED RZ, [R3+URZ], R4 ;  /* 0x0000000403ffa9a7 */ /* 0x0003e200080004ff */
[----:B------:R-:W-:Y:S01]  /*2af0*/  UIADD3 UR4, UPT, UPT, UR5, 0x1, URZ ;  /* 0x0000000105047890 */ /* 0x000fe2000fffe0ff */
[----:B------:R-:W-:-:S03]  /*2b00*/  VIADD R8, R8, 0x1 ;  /* 0x0000000108087836 */ /* 0x000fc60000000000 */
[----:B------:R-:W-:Y:S02]  /*2b10*/  UISETP.NE.AND UP0, UPT, UR4, 0x2, UPT ;  /* 0x000000020400788c */ /* 0x000fe4000bf05270 */
[----:B------:R-:W-:Y:S06]  /*2b20*/  UGETNEXTWORKID.BROADCAST [UR8], [UR9] ;  /* 0x00000000080073ca */ /* 0x000fec0008000100 */
[----:B------:R-:W-:Y:S01]  /*2b30*/  USEL UR7, URZ, 0x1, UP0 ;  /* 0x00000001ff077887 */ /* 0x000fe20008000000 */
[----:B------:R-:W-:Y:S01]  /*2b40*/  ISETP.NE.AND P0, PT, R8, 0x2, PT ;  /* 0x000000020800780c */ /* 0x000fe20003f05270 */
[----:B------:R-:W-:Y:S01]  /*2b50*/  USEL UR5, UR4, URZ, UP0 ;  /* 0x000000ff04057287 */ /* 0x000fe20008000000 */
[----:B------:R-:W2:Y:S03]  /*2b60*/  SYNCS.PHASECHK.TRANS64.TRYWAIT P1, [R2+URZ+0x70], R5 ;  /* 0x00007005020075a7 */ /* 0x000ea600080211ff */
[----:B------:R-:W-:Y:S01]  /*2b70*/  LOP3.LUT R12, R12, UR7, RZ, 0x3c, !PT ;  /* 0x000000070c0c7c12 */ /* 0x000fe2000f8e3cff */
[----:B-12---:R-:W-:Y:S07]  /*2b80*/  @!P1 BRA `(.L_x_50) ;  /* 0x0000004c00bc9947 */ /* 0x006fee0003800000 */
.L_x_125:
[C---:B------:R-:W-:Y:S01]  /*2b90*/  LEA R4, R11.reuse, UR6, 0x4 ;  /* 0x000000060b047c11 */ /* 0x040fe2000f8e20ff */
[----:B-1----:R-:W-:Y:S01]  /*2ba0*/  VIADD R2, R2, 0x80 ;  /* 0x0000008002027836 */ /* 0x002fe20000000000 */
[----:B------:R-:W-:Y:S01]  /*2bb0*/  SEL R8, R8, RZ, P0 ;  /* 0x000000ff08087207 */ /* 0x000fe20000000000 */
[----:B------:R-:W-:-:S03]  /*2bc0*/  VIADD R11, R11, 0x1 ;  /* 0x000000010b0b7836 */ /* 0x000fc60000000000 */
[----:B------:R-:W1:Y:S01]  /*2bd0*/  LDS.128 R4, [R4+0x100] ;  /* 0x0001000004047984 */ /* 0x000e620000000c00 */
[----:B------:R-:W-:Y:S02]  /*2be0*/  PRMT R2, RZ, 0x654, R2 ;  /* 0x00000654ff027816 */ /* 0x000fe40000000002 */
[C---:B------:R-:W-:Y:S01]  /*2bf0*/  ISETP.NE.AND P1, PT, R11.reuse, 0x2, PT ;  /* 0x000000020b00780c */ /* 0x040fe20003f25270 */
[----:B------:R-:W-:Y:S01]  /*2c00*/  @!PT LDS RZ, [RZ] ;  /* 0x00000000fffff984 */ /* 0x000fe20000000800 */
[----:B------:R-:W-:Y:S01]  /*2c10*/  @!PT LDS RZ, [RZ] ;  /* 0x00000000fffff984 */ /* 0x000fe20000000800 */
[----:B------:R-:W-:Y:S01]  /*2c20*/  @!PT LDS RZ, [RZ] ;  /* 0x00000000fffff984 */ /* 0x000fe20000000800 */
[----:B------:R-:W-:Y:S01]  /*2c30*/  @!PT LDS RZ, [RZ] ;  /* 0x00000000fffff984 */ /* 0x000fe20000000800 */
[----:B------:R2:W-:Y:S06]  /*2c40*/  MEMBAR.ALL.CTA ;  /* 0x0000000000007992 */ /* 0x0005ec0000008000 */
[----:B--2---:R-:W2:Y:S01]  /*2c50*/  FENCE.VIEW.ASYNC.S ;  /* 0x00000000000073c6 */ /* 0x004ea20000000000 */
[----:B------:R-:W-:Y:S01]  /*2c60*/  SEL R11, R11, RZ, P1 ;  /* 0x000000ff0b0b7207 */ /* 0x000fe20000800000 */
[----:B--2---:R2:W-:Y:S01]  /*2c70*/  SYNCS.ARRIVE.TRANS64.RED.A1T0 RZ, [R2+URZ], RZ ;  /* 0x000000ff02ff79a7 */ /* 0x0045e200081004ff */
[----:B-1----:R-:W-:-:S02]  /*2c80*/  LOP3.LUT P3, RZ, R6, 0x1, RZ, 0xc0, !PT ;  /* 0x0000000106ff7812 */ /* 0x002fc4000786c0ff */
[----:B------:R-:W-:-:S04]  /*2c90*/  SEL R5, RZ, 0x1, P1 ;  /* 0x00000001ff057807 */ /* 0x000fc80000800000 */
[----:B------:R-:W-:Y:S02]  /*2ca0*/  LOP3.LUT R10, R10, R5, RZ, 0x3c, !PT ;  /* 0x000000050a0a7212 */ /* 0x000fe400078e3cff */
[----:B--2---:R-:W-:-:S04]  /*2cb0*/  SEL R2, RZ, 0x1, P0 ;  /* 0x00000001ff027807 */ /* 0x004fc80000000000 */
[----:B------:R-:W-:Y:S01]  /*2cc0*/  LOP3.LUT R9, R9, R2, RZ, 0x3c, !PT ;  /* 0x0000000209097212 */ /* 0x000fe200078e3cff */
[----:B------:R-:W-:Y:S06]  /*2cd0*/  @P3 BRA `(.L_x_51) ;  /* 0xfffffffc002c3947 */ /* 0x000fec000383ffff */
[----:B------:R-:W-:Y:S01]  /*2ce0*/  ULEA UR4, UR5, UR6, 0x3 ;  /* 0x0000000605047291 */ /* 0x000fe2000f8e18ff */
[----:B------:R-:W-:-:S08]  /*2cf0*/  SHF.L.U32 R3, R12, 0x1f, RZ ;  /* 0x0000001f0c037819 */ /* 0x000fd000000006ff */
[----:B------:R-:W1:Y:S02]  /*2d00*/  SYNCS.PHASECHK.TRANS64 P0, [UR4+0x80], R3 ;  /* 0x00008003ff0075a7 */ /* 0x000e640008001004 */
[----:B-1----:R-:W-:Y:S05]  /*2d10*/  @P0 BRA `(.L_x_52) ;  /* 0x0000000000080947 */ /* 0x002fea0003800000 */
[----:B------:R-:W1:Y:S02]  /*2d20*/  SYNCS.PHASECHK.TRANS64.TRYWAIT P0, [UR4+0x80], R3 ;  /* 0x00008003ff0075a7 */ /* 0x000e640008001104 */
[----:B-1----:R-:W-:Y:S05]  /*2d30*/  @!P0 BRA `(.L_x_53) ;  /* 0x0000004c00648947 */ /* 0x002fea0003800000 */
.L_x_52:
[----:B------:R-:W-:-:S04]  /*2d40*/  UIADD3 UR7, UPT, UPT, UR5, 0x1, URZ ;  /* 0x0000000105077890 */ /* 0x000fc8000fffe0ff */
[----:B------:R-:W-:-:S04]  /*2d50*/  UISETP.NE.AND UP0, UPT, UR7, 0x2, UPT ;  /* 0x000000020700788c */ /* 0x000fc8000bf05270 */
[----:B------:R-:W-:Y:S02]  /*2d60*/  USEL UR8, URZ, 0x1, UP0 ;  /* 0x00000001ff087887 */ /* 0x000fe40008000000 */
[----:B------:R-:W-:-:S04]  /*2d70*/  USEL UR7, UR7, URZ, UP0 ;  /* 0x000000ff07077287 */ /* 0x000fc80008000000 */
[----:B------:R-:W-:Y:S01]  /*2d80*/  ULEA UR7, UR7, UR6, 0x3 ;  /* 0x0000000607077291 */ /* 0x000fe2000f8e18ff */
[----:B-1----:R-:W-:-:S04]  /*2d90*/  LOP3.LUT R3, R12, UR8, RZ, 0x3c, !PT ;  /* 0x000000080c037c12 */ /* 0x002fc8000f8e3cff */
[----:B------:R-:W-:-:S04]  /*2da0*/  SHF.L.U32 R0, R3, 0x1f, RZ ;  /* 0x0000001f03007819 */ /* 0x000fc800000006ff */
[----:B------:R-:W1:Y:S02]  /*2db0*/  SYNCS.PHASECHK.TRANS64 P0, [UR7+0x80], R0 ;  /* 0x00008000ff0075a7 */ /* 0x000e640008001007 */
[----:B-1----:R-:W-:Y:S05]  /*2dc0*/  @P0 EXIT ;  /* 0x000000000000094d */ /* 0x002fea0003800000 */
[----:B------:R-:W-:Y:S02]  /*2dd0*/  SHF.L.U32 R3, R3, 0x1f, RZ ;  /* 0x0000001f03037819 */ /* 0x000fe400000006ff */
[----:B------:R-:W-:-:S07]  /*2de0*/  MOV R0, UR7 ;  /* 0x0000000700007c02 */ /* 0x000fce0008000f00 */
.L_x_54:
[----:B-1----:R1:W2:Y:S02]  /*2df0*/  SYNCS.PHASECHK.TRANS64.TRYWAIT P0, [R0+URZ+0x80], R3 ;  /* 0x00008003000075a7 */ /* 0x0022a400080011ff */
[----:B--2---:R-:W-:Y:S05]  /*2e00*/  @!P0 NANOSLEEP.SYNCS 0x989680 ;  /* 0x009896800000895d */ /* 0x004fea0003900000 */
[----:B------:R-:W2:Y:S02]  /*2e10*/  @!P0 SYNCS.PHASECHK.TRANS64 P0, [R0+URZ+0x80], R3 ;  /* 0x00008003000085a7 */ /* 0x000ea400080010ff */
[----:B--2---:R-:W-:Y:S05]  /*2e20*/  @P0 EXIT ;  /* 0x000000000000094d */ /* 0x004fea0003800000 */
[----:B------:R-:W-:Y:S05]  /*2e30*/  BRA `(.L_x_54) ;  /* 0xfffffffc00ec7947 */ /* 0x000fea000383ffff */
.L_x_47:
[----:B------:R-:W-:Y:S05]  /*2e40*/  BRA.U UP4, `(.L_x_55) ;  /* 0x0000000d04a07547 */ /* 0x000fea000b800000 */
[----:B------:R-:W1:Y:S01]  /*2e50*/  S2UR UR7, SR_CgaCtaId ;  /* 0x00000000000779c3 */ /* 0x000e620000008800 */
[----:B------:R-:W-:Y:S01]  /*2e60*/  UMOV UR4, 0x40 ;  /* 0x0000004000047882 */ /* 0x000fe20000000000 */
[----:B------:R-:W-:Y:S01]  /*2e70*/  NOP ;  /* 0x0000000000007918 */ /* 0x000fe20000000000 */
[----:B------:R-:W-:Y:S01]  /*2e80*/  UMOV UR6, 0x400 ;  /* 0x0000040000067882 */ /* 0x000fe20000000000 */
[----:B-1----:R-:W-:Y:S02]  /*2e90*/  ULEA UR5, UR7, UR4, 0x18 ;  /* 0x0000000407057291 */ /* 0x002fe4000f8ec0ff */
[----:B------:R-:W-:-:S07]  /*2ea0*/  ULEA UR6, UR7, UR6, 0x18 ;  /* 0x0000000607067291 */ /* 0x000fce000f8ec0ff */
[----:B------:R-:W1:Y:S02]  /*2eb0*/  LDS.U8 R0, [UR5+0x1c] ;  /* 0x00001c05ff007984 */ /* 0x000e640008000000 */
[----:B-1----:R-:W-:-:S13]  /*2ec0*/  ISETP.NE.AND P0, PT, R0, RZ, PT ;  /* 0x000000ff0000720c */ /* 0x002fda0003f05270 */
[----:B------:R-:W-:Y:S05]  /*2ed0*/  @P0 BRA `(.L_x_56) ;  /* 0x0000000000580947 */ /* 0x000fea0003800000 */
[----:B------:R-:W-:-:S13]  /*2ee0*/  ELECT P0, URZ, PT ;  /* 0x0000000000ff782f */ /* 0x000fda0003800000 */
[----:B------:R-:W-:Y:S05]  /*2ef0*/  @!P0 BRA `(.L_x_57) ;  /* 0x0000000000608947 */ /* 0x000fea0003800000 */
[----:B------:R-:W-:Y:S01]  /*2f00*/  UMOV UR4, 0x10 ;  /* 0x0000001000047882 */ /* 0x000fe20000000000 */
[----:B------:R-:W-:Y:S01]  /*2f10*/  HFMA2 R0, -RZ, RZ, 0, 5.9604644775390625e-08 ;  /* 0x00000001ff007431 */ /* 0x000fe200000001ff */
[----:B------:R-:W-:-:S03]  /*2f20*/  MOV R3, 0xffff ;  /* 0x0000ffff00037802 */ /* 0x000fc60000000f00 */
[----:B------:R-:W-:Y:S04]  /*2f30*/  DEPBAR.LE SB1, 0x36 ;  /* 0x00009d800000791a */ /* 0x000fe80000000000 */
[----:B------:R-:W1:Y:S02]  /*2f40*/  UTCATOMSWS.FIND_AND_SET.ALIGN UP0, UR4, UR4 ;  /* 0x00000004000475e3 */ /* 0x000e640008000800 */
[----:B-1----:R-:W-:Y:S01]  /*2f50*/  MOV R4, UR4 ;  /* 0x0000000400047c02 */ /* 0x002fe20008000f00 */
[----:B------:R-:W-:Y:S06]  /*2f60*/  BRA.U UP0, `(.L_x_58) ;  /* 0x0000000100187547 */ /* 0x000fec000b800000 */
.L_x_59:
[----:B------:R-:W-:Y:S05]  /*2f70*/  NANOSLEEP 0x64 ;  /* 0x000000640000795d */ /* 0x000fea0003800000 */
[----:B------:R-:W-:-:S05]  /*2f80*/  UMOV UR4, 0x10 ;  /* 0x0000001000047882 */ /* 0x000fca0000000000 */
[----:B------:R-:W-:Y:S04]  /*2f90*/  DEPBAR.LE SB1, 0x36 ;  /* 0x00009d800000791a */ /* 0x000fe80000000000 */
[----:B------:R-:W1:Y:S02]  /*2fa0*/  UTCATOMSWS.FIND_AND_SET.ALIGN UP0, UR4, UR4 ;  /* 0x00000004000475e3 */ /* 0x000e640008000800 */
[----:B-1----:R-:W-:Y:S01]  /*2fb0*/  MOV R4, UR4 ;  /* 0x0000000400047c02 */ /* 0x002fe20008000f00 */
[----:B------:R-:W-:Y:S05]  /*2fc0*/  BRA.U !UP0, `(.L_x_59) ;  /* 0xfffffffd08e87547 */ /* 0x000fea000b83ffff */
.L_x_58:
[-C--:B------:R-:W-:Y:S02]  /*2fd0*/  SHF.L.U32 R3, R3, R4.reuse, RZ ;  /* 0x0000000403037219 */ /* 0x080fe400000006ff */
[----:B------:R-:W-:Y:S01]  /*2fe0*/  SHF.L.U32 R0, R0, R4, RZ ;  /* 0x0000000400007219 */ /* 0x000fe200000006ff */
[----:B------:R-:W-:Y:S02]  /*2ff0*/  IMAD.SHL.U32 R4, R4, 0x20, RZ ;  /* 0x0000002004047824 */ /* 0x000fe400078e00ff */
[----:B------:R1:W-:Y:S04]  /*3000*/  ATOMS.OR RZ, [UR5+0x14], R3 ;  /* 0x00001403ffff798c */ /* 0x0003e8000b000005 */
[----:B------:R1:W-:Y:S04]  /*3010*/  ATOMS.OR RZ, [UR5+0x18], R0 ;  /* 0x00001800ffff798c */ /* 0x0003e8000b000005 */
[----:B------:R1:W-:Y:S01]  /*3020*/  STS [UR6+0x120], R4 ;  /* 0x00012004ff007988 */ /* 0x0003e20008000806 */
[----:B------:R-:W-:Y:S05]  /*3030*/  BRA `(.L_x_57) ;  /* 0x0000000000107947 */ /* 0x000fea0003800000 */
.L_x_56:
[----:B------:R-:W-:Y:S02]  /*3040*/  MOV R0, 0xffffffff ;  /* 0xffffffff00007802 */ /* 0x000fe40000000f00 */
[----:B------:R-:W-:-:S03]  /*3050*/  MOV R4, 0x3080 ;  /* 0x0000308000047802 */ /* 0x000fc60000000f00 */
[----:B------:R1:W-:Y:S04]  /*3060*/  STS [UR6+0x120], R0 ;  /* 0x00012000ff007988 */ /* 0x0003e80008000806 */
[----:B-1---5:R-:W-:Y:S05]  /*3070*/  CALL.REL.NOINC `($__internal_1_$__cuda_sm10x_tcgen05_guardrail_trap_phase_invalid_during_alloc) ;  /* 0x0000005000207944 */ /* 0x022fea0003c00000 */
.L_x_57:
[----:B------:R-:W-:Y:S05]  /*3080*/  WARPSYNC.ALL ;  /* 0x0000000000007948 */ /* 0x000fea0003800000 */
[----:B------:R-:W2:Y:S01]  /*3090*/  S2UR UR4, SR_CgaCtaId ;  /* 0x00000000000479c3 */ /* 0x000ea20000008800 */
[----:B------:R-:W-:Y:S01]  /*30a0*/  UMOV UR17, 0x400 ;  /* 0x0000040000117882 */ /* 0x000fe20000000000 */
[----:B------:R-:W-:-:S06]  /*30b0*/  NOP ;  /* 0x0000000000007918 */ /* 0x000fcc0000000000 */
[----:B------:R-:W-:Y:S06]  /*30c0*/  BAR.ARV 0x6, 0xa0 ;  /* 0x0182800000007b1d */ /* 0x000fec0000002000 */
[----:B------:R-:W3:Y:S01]  /*30d0*/  LDCU UR5, c[0x0][0x38c] ;  /* 0x00007180ff0577ac */ /* 0x000ee20008000800 */
[----:B------:R-:W-:Y:S01]  /*30e0*/  LOP3.LUT R2, R2, 0xffff, RZ, 0xc0, !PT ;  /* 0x0000ffff02027812 */ /* 0x000fe200078ec0ff */
[----:B------:R-:W-:Y:S01]  /*30f0*/  IMAD.MOV.U32 R11, RZ, RZ, 0x1 ;  /* 0x00000001ff0b7424 */ /* 0x000fe200078e00ff */
[----:B------:R-:W-:Y:S01]  /*3100*/  CS2R R8, SRZ ;  /* 0x0000000000087805 */ /* 0x000fe2000001ff00 */
[----:B------:R-:W4:Y:S01]  /*3110*/  LDCU UR8, c[0x0][0x38c] ;  /* 0x00007180ff0877ac */ /* 0x000f220008000800 */
[----:B------:R-:W-:Y:S01]  /*3120*/  R2UR UR19, R2 ;  /* 0x00000000021372ca */ /* 0x000fe200000e0000 */
[----:B------:R-:W-:Y:S01]  /*3130*/  IMAD.MOV.U32 R10, RZ, RZ, RZ ;  /* 0x000000ffff0a7224 */ /* 0x000fe200078e00ff */
[----:B------:R-:W-:Y:S01]  /*3140*/  UMOV UR22, URZ ;  /* 0x000000ff00167c82 */ /* 0x000fe20008000000 */
[----:B------:R-:W-:Y:S01]  /*3150*/  UMOV UR14, URZ ;  /* 0x000000ff000e7c82 */ /* 0x000fe20008000000 */
[----:B--2---:R-:W-:Y:S01]  /*3160*/  ULEA UR17, UR4, UR17, 0x18 ;  /* 0x0000001104117291 */ /* 0x004fe2000f8ec0ff */
[----:B------:R-:W-:Y:S01]  /*3170*/  UMOV UR26, 0x0 ;  /* 0x00000000001a7882 */ /* 0x000fe20000000000 */
[----:B------:R-:W-:-:S02]  /*3180*/  UMOV UR27, 0x4200010 ;  /* 0x04200010001b7882 */ /* 0x000fc40000000000 */
[----:B------:R-:W-:Y:S02]  /*3190*/  UIADD3 UR6, UPT, UPT, UR17, 0x4400, URZ ;  /* 0x0000440011067890 */ /* 0x000fe4000fffe0ff */
[----:B------:R-:W-:Y:S02]  /*31a0*/  UIADD3 UR7, UPT, UPT, UR17, 0x8400, URZ ;  /* 0x0000840011077890 */ /* 0x000fe4000fffe0ff */
[----:B---3--:R-:W-:Y:S01]  /*31b0*/  UIADD3 UR5, UPT, UPT, UR5, 0x3f, URZ ;  /* 0x0000003f05057890 */ /* 0x008fe2000fffe0ff */
[----:B-1----:R-:W1:Y:S01]  /*31c0*/  LDS R0, [UR17+0x120] ;  /* 0x00012011ff007984 */ /* 0x002e620008000800 */
[----:B------:R-:W-:Y:S02]  /*31d0*/  USHF.R.U32.HI UR6, URZ, 0x4, UR6 ;  /* 0x00000004ff067899 */ /* 0x000fe40008011606 */
[----:B------:R-:W-:Y:S02]  /*31e0*/  USHF.R.S32.HI UR4, URZ, 0x1f, UR5 ;  /* 0x0000001fff047899 */ /* 0x000fe40008011405 */
[----:B------:R-:W-:-:S02]  /*31f0*/  ULOP3.LUT UR6, UR6, 0x3fff, URZ, 0xc0, !UPT ;  /* 0x00003fff06067892 */ /* 0x000fc4000f8ec0ff */
[----:B------:R-:W-:Y:S02]  /*3200*/  ULEA.HI UR4, UR4, UR5, URZ, 0x6 ;  /* 0x0000000504047291 */ /* 0x000fe4000f8f30ff */
[----:B------:R-:W-:Y:S02]  /*3210*/  USHF.R.U32.HI UR5, URZ, 0x4, UR7 ;  /* 0x00000004ff057899 */ /* 0x000fe40008011607 */
[----:B------:R-:W-:Y:S02]  /*3220*/  USHF.R.S32.HI UR28, URZ, 0x6, UR4 ;  /* 0x00000006ff1c7899 */ /* 0x000fe40008011404 */
[----:B------:R-:W-:Y:S02]  /*3230*/  ULOP3.LUT UR5, UR5, 0x3fff, URZ, 0xc0, !UPT ;  /* 0x00003fff05057892 */ /* 0x000fe4000f8ec0ff */
[----:B------:R-:W-:Y:S02]  /*3240*/  UISETP.LT.AND UP0, UPT, UR28, 0x1, UPT ;  /* 0x000000011c00788c */ /* 0x000fe4000bf01270 */
[----:B------:R-:W-:-:S02]  /*3250*/  ULOP3.LUT UR20, UR6, 0x10000, URZ, 0xfc, !UPT ;  /* 0x0001000006147892 */ /* 0x000fc4000f8efcff */
[----:B------:R-:W-:Y:S02]  /*3260*/  USEL UR29, UR28, 0x1, !UP0 ;  /* 0x000000011c1d7887 */ /* 0x000fe4000c000000 */
[----:B------:R-:W-:Y:S02]  /*3270*/  ULOP3.LUT UR21, UR5, 0x10000, URZ, 0xfc, !UPT ;  /* 0x0001000005157892 */ /* 0x000fe4000f8efcff */
[----:B------:R-:W-:Y:S02]  /*3280*/  UIADD3 UR29, UPT, UPT, -UR29, URZ, URZ ;  /* 0x000000ff1d1d7290 */ /* 0x000fe4000fffe1ff */
[----:B----4-:R-:W-:Y:S01]  /*3290*/  UISETP.GE.AND UP4, UPT, UR8, 0x1, UPT ;  /* 0x000000010800788c */ /* 0x010fe2000bf86270 */
[----:B------:R-:W-:Y:S01]  /*32a0*/  UMOV UR24, 0x0 ;  /* 0x0000000000187882 */ /* 0x000fe20000000000 */
[----:B------:R-:W-:Y:S01]  /*32b0*/  UMOV UR25, 0x4200010 ;  /* 0x0420001000197882 */ /* 0x000fe20000000000 */
[----:B-1----:R-:W-:-:S15]  /*32c0*/  R2UR UR30, R0 ;  /* 0x00000000001e72ca */ /* 0x002fde00000e0000 */
.L_x_66:
[----:B------:R-:W-:Y:S02]  /*32d0*/  LEA R0, R10, UR17, 0x3 ;  /* 0x000000110a007c11 */ /* 0x000fe4000f8e18ff */
[----:B------:R-:W-:Y:S02]  /*32e0*/  SHF.L.U32 R5, R9, 0x1f, RZ ;  /* 0x0000001f09057819 */ /* 0x000fe400000006ff */
[----:B------:R-:W-:Y:S01]  /*32f0*/  PLOP3.LUT P0, PT, PT, PT, UP4, 0x80, 0x8 ;  /* 0x000000000008781c */ /* 0x000fe20003f0f048 */
[----:B------:R-:W-:Y:S01]  /*3300*/  VIADD R3, R0, 0x80 ;  /* 0x0000008000037836 */ /* 0x000fe20000000000 */
[----:B-1----:R-:W1:Y:S02]  /*3310*/  SYNCS.PHASECHK.TRANS64.TRYWAIT P1, [R0+URZ+0x70], R5 ;  /* 0x00007005000075a7 */ /* 0x002e6400080211ff */
[----:B-1-3--:R-:W-:Y:S09]  /*3320*/  @!P1 BRA `(.L_x_60) ;  /* 0x0000004800009947 */ /* 0x00aff20003800000 */
.L_x_127:
[----:B------:R-:W-:Y:S01]  /*3330*/  LEA R4, R10, UR17, 0x4 ;  /* 0x000000110a047c11 */ /* 0x000fe2000f8e20ff */
[----:B------:R-:W-:Y:S01]  /*3340*/  @UP4 ULEA UR4, UR14, UR17, 0x3 ;  /* 0x000000110e044291 */ /* 0x000fe2000f8e18ff */
[----:B------:R-:W-:Y:S01]  /*3350*/  PLOP3.LUT P2, PT, PT, PT, PT, 0x80, 0x8 ;  /* 0x000000000008781c */ /* 0x000fe20003f4f070 */
[----:B------:R-:W-:Y:S01]  /*3360*/  ULEA UR23, UR22, UR17, 0x3 ;  /* 0x0000001116177291 */ /* 0x000fe2000f8e18ff */
[----:B------:R-:W-:Y:S02]  /*3370*/  PRMT R3, RZ, 0x654, R3 ;  /* 0x00000654ff037816 */ /* 0x000fe40000000003 */
[----:B-1----:R-:W1:Y:S01]  /*3380*/  LDS.128 R4, [R4+0x100] ;  /* 0x0001000004047984 */ /* 0x002e620000000c00 */
[----:B------:R-:W-:Y:S02]  /*3390*/  @P0 SHF.L.U32 R2, R8, 0x1f, RZ ;  /* 0x0000001f08020819 */ /* 0x000fe400000006ff */
[----:B------:R-:W-:Y:S01]  /*33a0*/  SHF.L.U32 R0, R11, 0x1f, RZ ;  /* 0x0000001f0b007819 */ /* 0x000fe200000006ff */
[----:B------:R-:W-:Y:S01]  /*33b0*/  @!PT LDS RZ, [RZ] ;  /* 0x00000000fffff984 */ /* 0x000fe20000000800 */
[----:B------:R-:W-:Y:S01]  /*33c0*/  @!PT LDS RZ, [RZ] ;  /* 0x00000000fffff984 */ /* 0x000fe20000000800 */
[----:B------:R-:W-:Y:S01]  /*33d0*/  @!PT LDS RZ, [RZ] ;  /* 0x00000000fffff984 */ /* 0x000fe20000000800 */
[----:B------:R-:W-:Y:S01]  /*33e0*/  @!PT LDS RZ, [RZ] ;  /* 0x00000000fffff984 */ /* 0x000fe20000000800 */
[----:B------:R2:W-:Y:S06]  /*33f0*/  MEMBAR.ALL.CTA ;  /* 0x0000000000007992 */ /* 0x0005ec0000008000 */
[----:B--2---:R-:W2:Y:S02]  /*3400*/  FENCE.VIEW.ASYNC.S ;  /* 0x00000000000073c6 */ /* 0x004ea40000000000 */
[----:B--2---:R2:W-:Y:S01]  /*3410*/  SYNCS.ARRIVE.TRANS64.RED.A1T0 RZ, [R3+URZ], RZ ;  /* 0x000000ff03ff79a7 */ /* 0x0045e200081004ff */
[----:B------:R2:W3:Y:S01]  /*3420*/  @P0 SYNCS.PHASECHK.TRANS64.TRYWAIT P2, [UR4], R2 ;  /* 0x00000002ff0005a7 */ /* 0x0004e20008041104 */
[----:B------:R-:W-:Y:S01]  /*3430*/  ULEA.HI UR4, UR22, UR22, URZ, 0x1 ;  /* 0x0000001616047291 */ /* 0x000fe2000f8f08ff */
[----:B-1----:R-:W-:-:S03]  /*3440*/  LOP3.LUT P1, RZ, R6, 0x1, RZ, 0xc0, !PT ;  /* 0x0000000106ff7812 */ /* 0x002fc6000782c0ff */
[----:B------:R-:W-:Y:S02]  /*3450*/  USHF.L.U32 UR18, UR4, 0x6, URZ ;  /* 0x0000000604127899 */ /* 0x000fe400080006ff */
[----:B------:R-:W-:Y:S02]  /*3460*/  ULOP3.LUT UR4, UR4, 0xffe, URZ, 0xc0, !UPT ;  /* 0x00000ffe04047892 */ /* 0x000fe4000f8ec0ff */
[----:B------:R-:W-:Y:S02]  /*3470*/  ULOP3.LUT UR18, UR18, 0xffffff80, URZ, 0xc0, !UPT ;  /* 0xffffff8012127892 */ /* 0x000fe4000f8ec0ff */
[----:B------:R-:W-:Y:S02]  /*3480*/  UIADD3 UR4, UPT, UPT, -UR4, UR22, URZ ;  /* 0x0000001604047290 */ /* 0x000fe4000fffe1ff */
[----:B------:R-:W-:Y:S01]  /*3490*/  UIADD3 UR18, UPT, UPT, UR30, UR18, URZ ;  /* 0x000000121e127290 */ /* 0x000fe2000fffe0ff */
[----:B------:R-:W1:Y:S03]  /*34a0*/  SYNCS.PHASECHK.TRANS64.TRYWAIT P0, [UR23+0xb0], R0 ;  /* 0x0000b000ff0075a7 */ /* 0x000e660008001117 */
[----:B------:R-:W-:Y:S01]  /*34b0*/  ULEA UR18, UR4, UR18, 0x14 ;  /* 0x0000001204127291 */ /* 0x000fe2000f8ea0ff */
[----:B-123--:R-:W-:Y:S11]  /*34c0*/  @!P0 BRA `(.L_x_61) ;  /* 0x0000004400ac8947 */ /* 0x00eff60003800000 */
.L_x_129:
[----:B------:R-:W-:Y:S01]  /*34d0*/  IADD3 R10, PT, PT, R10, 0x1, RZ ;  /* 0x000000010a0a7810 */ /* 0x000fe20007ffe0ff */
[----:B------:R-:W-:Y:S06]  /*34e0*/  BRA.U !UP4, `(.L_x_62) ;  /* 0x000000010c987547 */ /* 0x000fec000b800000 */
[----:B------:R-:W-:Y:S01]  /*34f0*/  UPLOP3.LUT UP2, UPT, UPT, UPT, UPT, 0x40, 0x4 ;  /* 0x000000000004789c */ /* 0x000fe20003f4e870 */
[----:B------:R-:W-:Y:S01]  /*3500*/  UMOV UR16, UR29 ;  /* 0x0000001d00107c82 */ /* 0x000fe20008000000 */
[----:B------:R-:W-:Y:S01]  /*3510*/  UMOV UR15, UR28 ;  /* 0x0000001c000f7c82 */ /* 0x000fe20008000000 */
[----:B------:R-:W-:-:S08]  /*3520*/  UMOV UR6, UR14 ;  /* 0x0000000e00067c82 */ /* 0x000fd00008000000 */
.L_x_65:
[----:B------:R-:W-:Y:S02]  /*3530*/  UIADD3 UR16, UPT, UPT, UR16, 0x1, URZ ;  /* 0x0000000110107890 */ /* 0x000fe4000fffe0ff */
[----:B--2---:R-:W-:Y:S02]  /*3540*/  ULEA UR5, UR6, UR17, 0x3 ;  /* 0x0000001106057291 */ /* 0x004fe4000f8e18ff */
[----:B------:R-:W-:Y:S01]  /*3550*/  UISETP.NE.AND UP3, UPT, UR16, URZ, UPT ;  /* 0x000000ff1000728c */ /* 0x000fe2000bf65270 */
[----:B---3--:R-:W-:Y:S10]  /*3560*/  @P2 BRA `(.L_x_63) ;  /* 0x00000000000c2947 */ /* 0x008ff40003800000 */
[----:B-1----:R-:W-:Y:S04]  /*3570*/  SHF.L.U32 R3, R8, 0x1f, RZ ;  /* 0x0000001f08037819 */ /* 0x002fe800000006ff */
[----:B------:R-:W1:Y:S02]  /*3580*/  SYNCS.PHASECHK.TRANS64.TRYWAIT P0, [UR5], R3 ;  /* 0x00000003ff0075a7 */ /* 0x000e640008001105 */
[----:B-1----:R-:W-:Y:S05]  /*3590*/  @!P0 BRA `(.L_x_64) ;  /* 0x0000004400908947 */ /* 0x002fea0003800000 */
.L_x_63:
[----:B------:R-:W-:Y:S01]  /*35a0*/  UISETP.NE.AND UP0, UPT, UR15, 0x1, UPT ;  /* 0x000000010f00788c */ /* 0x000fe2000bf05270 */
[----:B------:R-:W-:Y:S01]  /*35b0*/  PLOP3.LUT P2, PT, PT, PT, PT, 0x80, 0x8 ;  /* 0x000000000008781c */ /* 0x000fe20003f4f070 */
[----:B------:R-:W-:Y:S02]  /*35c0*/  UIADD3 UR4, UPT, UPT, UR6, 0x1, URZ ;  /* 0x0000000106047890 */ /* 0x000fe4000fffe0ff */
[----:B------:R-:W-:Y:S02]  /*35d0*/  ULEA UR12, UR6, UR21, 0x9 ;  /* 0x00000015060c7291 */ /* 0x000fe4000f8e48ff */
[----:B------:R-:W-:Y:S01]  /*35e0*/  UISETP.NE.AND UP1, UPT, UR4, 0x4, UPT ;  /* 0x000000040400788c */ /* 0x000fe2000bf25270 */
[----:B------:R-:W-:Y:S01]  /*35f0*/  PLOP3.LUT P0, PT, PT, PT, UP0, 0x80, 0x8 ;  /* 0x000000000008781c */ /* 0x000fe20003f0f008 */
[----:B------:R-:W-:Y:S02]  /*3600*/  UIADD3 UR10, UPT, UPT, UR12, 0x2, URZ ;  /* 0x000000020c0a7890 */ /* 0x000fe4000fffe0ff */
[----:B------:R-:W-:Y:S02]  /*3610*/  USEL UR7, URZ, 0x1, UP1 ;  /* 0x00000001ff077887 */ /* 0x000fe40008800000 */
[----:B------:R-:W-:Y:S02]  /*3620*/  USEL UR14, UR4, URZ, UP1 ;  /* 0x000000ff040e7287 */ /* 0x000fe40008800000 */
[----:B------:R-:W-:Y:S02]  /*3630*/  UIADD3 UR15, UPT, UPT, UR15, -0x1, URZ ;  /* 0xffffffff0f0f7890 */ /* 0x000fe4000fffe0ff */
[----:B------:R-:W-:Y:S01]  /*3640*/  @UP0 ULEA UR4, UR14, UR17, 0x3 ;  /* 0x000000110e040291 */ /* 0x000fe2000f8e18ff */
[----:B------:R-:W-:Y:S01]  /*3650*/  LOP3.LUT R8, R8, UR7, RZ, 0x3c, !PT ;  /* 0x0000000708087c12 */ /* 0x000fe2000f8e3cff */
[----:B------:R-:W-:Y:S01]  /*3660*/  UIADD3 UR7, UPT, UPT, UR5, 0x20, URZ ;  /* 0x0000002005077890 */ /* 0x000fe2000fffe0ff */
[----:B------:R-:W-:Y:S02]  /*3670*/  UMOV UR13, 0x80004020 ;  /* 0x80004020000d7882 */ /* 0x000fe40000000000 */
[----:B-1----:R-:W-:Y:S01]  /*3680*/  @P0 SHF.L.U32 R0, R8, 0x1f, RZ ;  /* 0x0000001f08000819 */ /* 0x002fe200000006ff */
[----:B------:R-:W-:Y:S01]  /*3690*/  UMOV UR5, 0x80004020 ;  /* 0x8000402000057882 */ /* 0x000fe20000000000 */
[----:B------:R-:W-:Y:S01]  /*36a0*/  UMOV UR11, 0x80004020 ;  /* 0x80004020000b7882 */ /* 0x000fe20000000000 */
[----:B------:R-:W-:Y:S01]  /*36b0*/  UMOV UR9, 0x80004020 ;  /* 0x8000402000097882 */ /* 0x000fe20000000000 */
[----:B------:R2:W3:Y:S01]  /*36c0*/  @P0 SYNCS.PHASECHK.TRANS64.TRYWAIT P2, [UR4], R0 ;  /* 0x00000000ff0005a7 */ /* 0x0004e20008041104 */
[----:B------:R-:W-:Y:S03]  /*36d0*/  ULEA UR4, UR6, UR20, 0x8 ;  /* 0x0000001406047291 */ /* 0x000fe6000f8e40ff */
[----:B------:R-:W-:Y:S01]  /*36e0*/  UMOV UR6, UR14 ;  /* 0x0000000e00067c82 */ /* 0x000fe20008000000 */
[----:B------:R-:W-:Y:S05]  /*36f0*/  UIADD3 UR8, UPT, UPT, UR4, 0x2, URZ ;  /* 0x0000000204087890 */ /* 0x000fea000fffe0ff */
[----:B------:R2:W-:Y:S01]  /*3700*/  UTCQMMA gdesc[UR4], gdesc[UR12], tmem[UR18], tmem[UR26], idesc[UR27], UP2 ;  /* 0x00ff1a0c040075ea */ /* 0x0005e20009000312 */
[----:B------:R-:W-:Y:S03]  /*3710*/  UPLOP3.LUT UP2, UPT, UPT, UPT, UPT, 0x80, 0x8 ;  /* 0x000000000008789c */ /* 0x000fe60003f4f070 */
[----:B------:R2:W-:Y:S01]  /*3720*/  UTCQMMA gdesc[UR8], gdesc[UR10], tmem[UR18], tmem[UR24], idesc[UR25], UPT ;  /* 0x00ff180a080075ea */ /* 0x0005e2000b800312 */
[----:B------:R2:W-:Y:S01]  /*3730*/  UTCBAR.MULTICAST [UR7], URZ, UR19 ;  /* 0x000000ff070073e9 */ /* 0x0005e20008000813 */
[----:B------:R-:W-:Y:S06]  /*3740*/  BRA.U UP3, `(.L_x_65) ;  /* 0xfffffffd03787547 */ /* 0x000fec000b83ffff */
.L_x_62:
[----:B--2---:R-:W-:Y:S01]  /*3750*/  UIADD3 UR4, UPT, UPT, UR22, 0x1, URZ ;  /* 0x0000000116047890 */ /* 0x004fe2000fffe0ff */
[C---:B------:R-:W-:Y:S01]  /*3760*/  ISETP.NE.AND P0, PT, R10.reuse, 0x2, PT ;  /* 0x000000020a00780c */ /* 0x040fe20003f05270 */
[----:B------:R-:W-:Y:S02]  /*3770*/  UIADD3 UR5, UPT, UPT, UR23, 0x90, URZ ;  /* 0x0000009017057890 */ /* 0x000fe4000fffe0ff */
[----:B------:R-:W-:Y:S01]  /*3780*/  UISETP.NE.AND UP0, UPT, UR4, 0x4, UPT ;  /* 0x000000040400788c */ /* 0x000fe2000bf05270 */
[----:B-1----:R-:W-:Y:S02]  /*3790*/  SEL R0, RZ, 0x1, P0 ;  /* 0x00000001ff007807 */ /* 0x002fe40000000000 */
[----:B------:R-:W-:Y:S01]  /*37a0*/  SEL R10, R10, RZ, P0 ;  /* 0x000000ff0a0a7207 */ /* 0x000fe20000000000 */
[----:B------:R-:W-:Y:S01]  /*37b0*/  USEL UR6, URZ, 0x1, UP0 ;  /* 0x00000001ff067887 */ /* 0x000fe20008000000 */
[----:B------:R-:W-:Y:S01]  /*37c0*/  LOP3.LUT R9, R9, R0, RZ, 0x3c, !PT ;  /* 0x0000000009097212 */ /* 0x000fe200078e3cff */
[----:B------:R-:W-:Y:S01]  /*37d0*/  USEL UR22, UR4, URZ, UP0 ;  /* 0x000000ff04167287 */ /* 0x000fe20008000000 */
[----:B------:R1:W-:Y:S03]  /*37e0*/  UTCBAR [UR5], URZ ;  /* 0x000000ff050073e9 */ /* 0x0003e600080000ff */
[----:B------:R-:W-:Y:S01]  /*37f0*/  LOP3.LUT R11, R11, UR6, RZ, 0x3c, !PT ;  /* 0x000000060b0b7c12 */ /* 0x000fe2000f8e3cff */
[----:B------:R-:W-:Y:S07]  /*3800*/  @P1 BRA `(.L_x_66) ;  /* 0xfffffff800b01947 */ /* 0x000fee000383ffff */
[----:B------:R-:W2:Y:S01]  /*3810*/  S2UR UR8, SR_CgaCtaId ;  /* 0x00000000000879c3 */ /* 0x000ea20000008800 */
[----:B------:R-:W-:Y:S01]  /*3820*/  ELECT P0, URZ, PT ;  /* 0x0000000000ff782f */ /* 0x000fe20003800000 */
[----:B------:R-:W-:Y:S01]  /*3830*/  IMAD.MOV.U32 R0, RZ, RZ, 0x1 ;  /* 0x00000001ff007424 */ /* 0x000fe200078e00ff */
[----:B------:R-:W-:Y:S01]  /*3840*/  UIADD3 UR17, UPT, UPT, UR17, 0xb0, URZ ;  /* 0x000000b011117890 */ /* 0x000fe2000fffe0ff */
[----:B------:R-:W-:Y:S01]  /*3850*/  SHF.L.U32 R3, R11, 0x1f, RZ ;  /* 0x0000001f0b037819 */ /* 0x000fe200000006ff */
[----:B------:R-:W-:-:S03]  /*3860*/  UMOV UR4, 0x40 ;  /* 0x0000004000047882 */ /* 0x000fc60000000000 */
[----:B------:R-:W-:Y:S01]  /*3870*/  UVIRTCOUNT.DEALLOC.SMPOOL 0x80 ;  /* 0x000000800000784c */ /* 0x000fe20000000000 */
[----:B--2---:R-:W-:Y:S02]  /*3880*/  ULEA UR8, UR8, UR4, 0x18 ;  /* 0x0000000408087291 */ /* 0x004fe4000f8ec0ff */
[----:B------:R-:W-:-:S07]  /*3890*/  ULEA UR4, UR22, UR17, 0x3 ;  /* 0x0000001116047291 */ /* 0x000fce000f8e18ff */
[----:B------:R2:W-:Y:S02]  /*38a0*/  @P0 STS.U8 [UR8+0x1c], R0 ;  /* 0x00001c00ff000988 */ /* 0x0005e40008000008 */
[----:B------:R-:W4:Y:S02]  /*38b0*/  SYNCS.PHASECHK.TRANS64.TRYWAIT P0, [UR4], R3 ;  /* 0x00000003ff0075a7 */ /* 0x000f240008001104 */
[----:B--2-4-:R-:W-:Y:S05]  /*38c0*/  @!P0 BRA `(.L_x_67) ;  /* 0x0000004000dc8947 */ /* 0x014fea0003800000 */
.L_x_132:
[----:B------:R-:W-:-:S04]  /*38d0*/  UIADD3 UR4, UPT, UPT, UR22, 0x1, URZ ;  /* 0x0000000116047890 */ /* 0x000fc8000fffe0ff */
[----:B------:R-:W-:-:S04]  /*38e0*/  UISETP.NE.AND UP0, UPT, UR4, 0x4, UPT ;  /* 0x000000040400788c */ /* 0x000fc8000bf05270 */
[----:B------:R-:W-:Y:S02]  /*38f0*/  USEL UR6, URZ, 0x1, UP0 ;  /* 0x00000001ff067887 */ /* 0x000fe40008000000 */
[----:B------:R-:W-:-:S04]  /*3900*/  USEL UR4, UR4, URZ, UP0 ;  /* 0x000000ff04047287 */ /* 0x000fc80008000000 */
[----:B-1----:R-:W-:Y:S01]  /*3910*/  ULEA UR5, UR4, UR17, 0x3 ;  /* 0x0000001104057291 */ /* 0x002fe2000f8e18ff */
[----:B------:R-:W-:-:S04]  /*3920*/  LOP3.LUT R2, R11, UR6, RZ, 0x3c, !PT ;  /* 0x000000060b027c12 */ /* 0x000fc8000f8e3cff */
[----:B--2---:R-:W-:-:S04]  /*3930*/  SHF.L.U32 R3, R2, 0x1f, RZ ;  /* 0x0000001f02037819 */ /* 0x004fc800000006ff */
[----:B------:R-:W1:Y:S02]  /*3940*/  SYNCS.PHASECHK.TRANS64.TRYWAIT P0, [UR5], R3 ;  /* 0x00000003ff0075a7 */ /* 0x000e640008001105 */
[----:B-1----:R-:W-:Y:S05]  /*3950*/  @!P0 BRA `(.L_x_68) ;  /* 0x0000004000d08947 */ /* 0x002fea0003800000 */
.L_x_134:
        /* <DEDUP_REMOVED lines=9> */
.L_x_136:
[----:B------:R-:W-:-:S04]  /*39f0*/  UIADD3 UR4, UPT, UPT, UR4, 0x1, URZ ;  /* 0x0000000104047890 */ /* 0x000fc8000fffe0ff */
[----:B------:R-:W-:-:S04]  /*3a00*/  UISETP.NE.AND UP0, UPT, UR4, 0x4, UPT ;  /* 0x000000040400788c */ /* 0x000fc8000bf05270 */
[----:B------:R-:W-:Y:S02]  /*3a10*/  USEL UR5, URZ, 0x1, UP0 ;  /* 0x00000001ff057887 */ /* 0x000fe40008000000 */
[----:B------:R-:W-:-:S04]  /*3a20*/  USEL UR4, UR4, URZ, UP0 ;  /* 0x000000ff04047287 */ /* 0x000fc80008000000 */
[----:B------:R-:W-:Y:S01]  /*3a30*/  ULEA UR4, UR4, UR17, 0x3 ;  /* 0x0000001104047291 */ /* 0x000fe2000f8e18ff */
[----:B-1----:R-:W-:-:S04]  /*3a40*/  LOP3.LUT R3, R2, UR5, RZ, 0x3c, !PT ;  /* 0x0000000502037c12 */ /* 0x002fc8000f8e3cff */
[----:B------:R-:W-:-:S04]  /*3a50*/  SHF.L.U32 R3, R3, 0x1f, RZ ;  /* 0x0000001f03037819 */ /* 0x000fc800000006ff */
[----:B------:R-:W1:Y:S02]  /*3a60*/  SYNCS.PHASECHK.TRANS64.TRYWAIT P0, [UR4], R3 ;  /* 0x00000003ff0075a7 */ /* 0x000e640008001104 */
[----:B-1----:R-:W-:Y:S05]  /*3a70*/  @!P0 BRA `(.L_x_70) ;  /* 0x0000004000b88947 */ /* 0x002fea0003800000 */
.L_x_138:
[----:B------:R-:W-:Y:S01]  /*3a80*/  NOP ;  /* 0x0000000000007918 */ /* 0x000fe20000000000 */
[----:B-1----:R-:W1:Y:S01]  /*3a90*/  LDS R0, [UR8+0x14] ;  /* 0x00001408ff007984 */ /* 0x002e620008000800 */
[----:B------:R-:W-:Y:S01]  /*3aa0*/  ULOP3.LUT UR4, UR30, 0xffff, URZ, 0xc0, !UPT ;  /* 0x0000ffff1e047892 */ /* 0x000fe2000f8ec0ff */
[----:B------:R-:W-:Y:S01]  /*3ab0*/  UMOV UR5, 0xffff ;  /* 0x0000ffff00057882 */ /* 0x000fe20000000000 */
[----:B------:R-:W-:Y:S02]  /*3ac0*/  UMOV UR6, 0x1 ;  /* 0x0000000100067882 */ /* 0x000fe40000000000 */
[----:B------:R-:W-:-:S04]  /*3ad0*/  USHF.R.U32.HI UR4, URZ, 0x5, UR4 ;  /* 0x00000005ff047899 */ /* 0x000fc80008011604 */
[----:B------:R-:W-:Y:S02]  /*3ae0*/  USHF.L.U32 UR5, UR5, UR4, URZ ;  /* 0x0000000405057299 */ /* 0x000fe400080006ff */
[----:B------:R-:W-:-:S04]  /*3af0*/  USHF.L.U32 UR4, UR6, UR4, URZ ;  /* 0x0000000406047299 */ /* 0x000fc800080006ff */
[----:B-1----:R-:W-:-:S04]  /*3b00*/  LOP3.LUT R0, R0, UR5, RZ, 0xc0, !PT ;  /* 0x0000000500007c12 */ /* 0x002fc8000f8ec0ff */
[----:B------:R-:W-:-:S13]  /*3b10*/  ISETP.NE.AND P0, PT, R0, UR5, PT ;  /* 0x0000000500007c0c */ /* 0x000fda000bf05270 */
[----:B------:R-:W-:Y:S05]  /*3b20*/  @P0 BRA `(.L_x_71) ;  /* 0x0000000000580947 */ /* 0x000fea0003800000 */
[----:B------:R-:W1:Y:S02]  /*3b30*/  LDS R0, [UR8+0x18] ;  /* 0x00001808ff007984 */ /* 0x000e640008000800 */
[----:B-1----:R-:W-:-:S04]  /*3b40*/  LOP3.LUT R0, R0, UR4, RZ, 0xc0, !PT ;  /* 0x0000000400007c12 */ /* 0x002fc8000f8ec0ff */
[----:B------:R-:W-:-:S13]  /*3b50*/  ISETP.NE.AND P0, PT, R0, UR4, PT ;  /* 0x0000000400007c0c */ /* 0x000fda000bf05270 */
[----:B------:R-:W-:Y:S05]  /*3b60*/  @P0 BRA `(.L_x_72) ;  /* 0x00000000003c0947 */ /* 0x000fea0003800000 */
[----:B------:R-:W1:Y:S01]  /*3b70*/  S2R R2, SR_LANEID ;  /* 0x0000000000027919 */ /* 0x000e620000000000 */
[----:B------:R-:W-:Y:S01]  /*3b80*/  ULOP3.LUT UR5, URZ, UR5, URZ, 0x33, !UPT ;  /* 0x00000005ff057292 */ /* 0x000fe2000f8e33ff */
[----:B------:R-:W-:Y:S01]  /*3b90*/  LOP3.LUT R4, RZ, UR4, RZ, 0x33, !PT ;  /* 0x00000004ff047c12 */ /* 0x000fe2000f8e33ff */
[----:B------:R-:W-:Y:S02]  /*3ba0*/  VOTEU.ANY UR4, UPT, PT ;  /* 0x0000000000047886 */ /* 0x000fe400038e0100 */
[----:B------:R-:W-:Y:S01]  /*3bb0*/  UFLO.U32 UR4, UR4 ;  /* 0x00000004000472bd */ /* 0x000fe200080e0000 */
[----:B------:R-:W2:Y:S01]  /*3bc0*/  REDUX UR6, R4 ;  /* 0x00000000040673c4 */ /* 0x000ea20000000000 */
[----:B------:R-:W-:-:S06]  /*3bd0*/  IMAD.U32 R0, RZ, RZ, UR5 ;  /* 0x00000005ff007e24 */ /* 0x000fcc000f8e00ff */
[----:B------:R4:W-:Y:S01]  /*3be0*/  UTCATOMSWS.AND URZ, UR5 ;  /* 0x0000000500ff79e3 */ /* 0x0009e20008000000 */
[----:B------:R-:W3:Y:S01]  /*3bf0*/  REDUX UR7, R0 ;  /* 0x00000000000773c4 */ /* 0x000ee20000000000 */
[----:B-1----:R-:W-:Y:S01]  /*3c00*/  ISETP.EQ.U32.AND P0, PT, R2, UR4, PT ;  /* 0x0000000402007c0c */ /* 0x002fe2000bf02070 */
[----:B--2---:R-:W-:Y:S01]  /*3c10*/  IMAD.U32 R2, RZ, RZ, UR6 ;  /* 0x00000006ff027e24 */ /* 0x004fe2000f8e00ff */
[----:B---3--:R-:W-:-:S11]  /*3c20*/  MOV R3, UR7 ;  /* 0x0000000700037c02 */ /* 0x008fd60008000f00 */
[----:B------:R4:W-:Y:S04]  /*3c30*/  @P0 ATOMS.AND RZ, [UR8+0x14], R3 ;  /* 0x00001403ffff098c */ /* 0x0009e8000a800008 */
[----:B------:R4:W-:Y:S01]  /*3c40*/  @P0 ATOMS.AND RZ, [UR8+0x18], R2 ;  /* 0x00001802ffff098c */ /* 0x0009e2000a800008 */
[----:B------:R-:W-:Y:S05]  /*3c50*/  BRA `(.L_x_73) ;  /* 0x0000000000147947 */ /* 0x000fea0003800000 */
.L_x_72:
[----:B------:R-:W-:Y:S02]  /*3c60*/  MOV R2, 0x3c80 ;  /* 0x00003c8000027802 */ /* 0x000fe40000000f00 */
[----:B---3-5:R-:W-:Y:S05]  /*3c70*/  CALL.REL.NOINC `($__internal_0_$__cuda_sm10x_tcgen05_guardrail_trap_col_being_dealloced_not_returned_by_alloc) ;  /* 0x0000004400147944 */ /* 0x028fea0003c00000 */
[----:B------:R-:W-:Y:S05]  /*3c80*/  BRA `(.L_x_73) ;  /* 0x0000000000087947 */ /* 0x000fea0003800000 */
.L_x_71:
[----:B------:R-:W-:Y:S02]  /*3c90*/  MOV R2, 0x3cb0 ;  /* 0x00003cb000027802 */ /* 0x000fe40000000f00 */
[----:B---3-5:R-:W-:Y:S05]  /*3ca0*/  CALL.REL.NOINC `($__internal_2_$__cuda_sm10x_tcgen05_guardrail_trap_unallocated_columns_being_dealloced) ;  /* 0x0000004400207944 */ /* 0x028fea0003c00000 */
.L_x_73:
[----:B------:R-:W-:Y:S01]  /*3cb0*/  NOP ;  /* 0x0000000000007918 */ /* 0x000fe20000000000 */
[----:B----4-:R-:W-:Y:S05]  /*3cc0*/  EXIT ;  /* 0x000000000000794d */ /* 0x010fea0003800000 */
.L_x_55:
[----:B------:R-:W-:-:S09]  /*3cd0*/  UISETP.NE.OR UP0, UPT, UR17, 0x3, !UP3 ;  /* 0x000000031100788c */ /* 0x000fd2000df05670 */
[----:B------:R-:W-:Y:S05]  /*3ce0*/  BRA.U UP0, `(.L_x_74) ;  /* 0x0000000d00807547 */ /* 0x000fea000b800000 */
[----:B------:R-:W1:Y:S01]  /*3cf0*/  S2UR UR10, SR_CgaCtaId ;  /* 0x00000000000a79c3 */ /* 0x000e620000008800 */
[----:B------:R-:W2:Y:S01]  /*3d00*/  LDCU UR32, c[0x0][0x370] ;  /* 0x00006e00ff2077ac */ /* 0x000ea20008000800 */
[----:B------:R-:W-:Y:S02]  /*3d10*/  HFMA2 R13, -RZ, RZ, 0, 0 ;  /* 0x00000000ff0d7431 */ /* 0x000fe400000001ff */
[----:B------:R-:W-:Y:S01]  /*3d20*/  IMAD.MOV.U32 R15, RZ, RZ, 0x1 ;  /* 0x00000001ff0f7424 */ /* 0x000fe200078e00ff */
[----:B------:R-:W-:Y:S01]  /*3d30*/  MOV R7, 0x1000 ;  /* 0x0000100000077802 */ /* 0x000fe20000000f00 */
[----:B------:R-:W2:Y:S01]  /*3d40*/  LDCU.128 UR28, c[0x0][0xb10] ;  /* 0x00016200ff1c77ac */ /* 0x000ea20008000c00 */
[----:B------:R-:W-:Y:S01]  /*3d50*/  IMAD.MOV.U32 R14, RZ, RZ, RZ ;  /* 0x000000ffff0e7224 */ /* 0x000fe200078e00ff */
[----:B------:R-:W3:Y:S01]  /*3d60*/  LDC.64 R16, c[0x0][0x348] ;  /* 0x0000d200ff107b82 */ /* 0x000ee20000000a00 */
[----:B------:R-:W4:Y:S01]  /*3d70*/  LDCU UR27, c[0x0][0x374] ;  /* 0x00006e80ff1b77ac */ /* 0x000f220008000800 */
[----:B------:R-:W1:Y:S06]  /*3d80*/  LDCU UR15, c[0x0][0xb0c] ;  /* 0x00016180ff0f77ac */ /* 0x000e6c0008000800 */
[----:B------:R-:W3:Y:S01]  /*3d90*/  LDC.64 R2, c[0x0][0x888] ;  /* 0x00022200ff027b82 */ /* 0x000ee20000000a00 */
[----:B------:R-:W1:Y:S01]  /*3da0*/  LDCU UR39, c[0x0][0xb20] ;  /* 0x00016400ff2777ac */ /* 0x000e620008000800 */
[----:B------:R-:W1:Y:S06]  /*3db0*/  LDCU UR4, c[0x0][0xb30] ;  /* 0x00016600ff0477ac */ /* 0x000e6c0008000800 */
[----:B------:R-:W3:Y:S01]  /*3dc0*/  LDC.64 R4, c[0x0][0x890] ;  /* 0x00022400ff047b82 */ /* 0x000ee20000000a00 */
[----:B------:R-:W-:Y:S01]  /*3dd0*/  UMOV UR21, 0x400 ;  /* 0x0000040000157882 */ /* 0x000fe20000000000 */
[----:B--2---:R-:W-:-:S02]  /*3de0*/  UIMAD.WIDE.U32 UR6, UR32, UR28, URZ ;  /* 0x0000001c200672a5 */ /* 0x004fc4000f8e00ff */
[----:B----4-:R-:W-:Y:S02]  /*3df0*/  UIMAD.WIDE.U32 UR8, UR27, UR31, URZ ;  /* 0x0000001f1b0872a5 */ /* 0x010fe4000f8e00ff */
[----:B-1----:R-:W-:Y:S02]  /*3e00*/  ULEA UR21, UR10, UR21, 0x18 ;  /* 0x000000150a157291 */ /* 0x002fe4000f8ec0ff */
[----:B------:R-:W-:Y:S02]  /*3e10*/  UPLOP3.LUT UP3, UPT, UPT, UPT, UPT, 0x40, 0x4 ;  /* 0x000000000004789c */ /* 0x000fe40003f6e870 */
[----:B------:R-:W-:Y:S02]  /*3e20*/  UIADD3 UR33, UPT, UPT, UR21, 0x48, URZ ;  /* 0x0000004815217890 */ /* 0x000fe4000fffe0ff */
[----:B------:R-:W-:Y:S01]  /*3e30*/  UIADD3 UR17, UPT, UPT, UR21, 0x40, URZ ;  /* 0x0000004015117890 */ /* 0x000fe2000fffe0ff */
[----:B------:R-:W-:Y:S01]  /*3e40*/  UMOV UR6, UR7 ;  /* 0x0000000700067c82 */ /* 0x000fe20008000000 */
[----:B------:R-:W-:Y:S01]  /*3e50*/  UMOV UR35, UR9 ;  /* 0x0000000900237c82 */ /* 0x000fe20008000000 */
[----:B------:R-:W-:-:S02]  /*3e60*/  UISETP.GE.AND UP0, UPT, UR42, 0x1, UPT ;  /* 0x000000012a00788c */ /* 0x000fc4000bf06270 */
[----:B------:R-:W-:Y:S01]  /*3e70*/  UISETP.NE.AND UP4, UPT, UR42, 0x1, UPT ;  /* 0x000000012a00788c */ /* 0x000fe2000bf85270 */
[----:B------:R-:W1:Y:S01]  /*3e80*/  LDCU.64 UR22, c[0x0][0xb28] ;  /* 0x00016500ff1677ac */ /* 0x000e620008000a00 */
[----:B------:R-:W-:Y:S02]  /*3e90*/  UISETP.NE.AND UP6, UPT, UR15, 0x1, UPT ;  /* 0x000000010f00788c */ /* 0x000fe4000bfc5270 */
[----:B------:R-:W-:Y:S02]  /*3ea0*/  UISETP.NE.AND UP5, UPT, UR30, 0x1, UPT ;  /* 0x000000011e00788c */ /* 0x000fe4000bfa5270 */
[----:B------:R-:W-:Y:S02]  /*3eb0*/  UPRMT UR33, UR10, 0x654, UR33 ;  /* 0x000006540a217896 */ /* 0x000fe40008000021 */
[----:B------:R-:W-:Y:S02]  /*3ec0*/  USHF.R.U32.HI UR37, URZ, UR29, UR6 ;  /* 0x0000001dff257299 */ /* 0x000fe40008011606 */
[----:B------:R-:W-:-:S02]  /*3ed0*/  UPRMT UR34, UR10, 0x654, UR17 ;  /* 0x000006540a227896 */ /* 0x000fc40008000011 */
[----:B------:R-:W-:Y:S02]  /*3ee0*/  USHF.R.U32.HI UR35, URZ, UR39, UR35 ;  /* 0x00000027ff237299 */ /* 0x000fe40008011623 */
[----:B------:R-:W-:-:S11]  /*3ef0*/  UISETP.NE.AND UP2, UPT, UR4, 0x1, UPT ;  /* 0x000000010400788c */ /* 0x000fd6000bf45270 */
.L_x_83:
[C---:B------:R-:W-:Y:S02]  /*3f00*/  LEA R12, R14.reuse, UR21, 0x3 ;  /* 0x000000150e0c7c11 */ /* 0x040fe4000f8e18ff */
[----:B------:R-:W-:Y:S02]  /*3f10*/  SHF.L.U32 R9, R13, 0x1f, RZ ;  /* 0x0000001f0d097819 */ /* 0x000fe400000006ff */
[----:B------:R-:W-:Y:S02]  /*3f20*/  LEA R10, R14, UR21, 0x4 ;  /* 0x000000150e0a7c11 */ /* 0x000fe4000f8e20ff */
[----:B--2---:R-:W2:Y:S02]  /*3f30*/  SYNCS.PHASECHK.TRANS64.TRYWAIT P0, [R12+URZ+0x70], R9 ;  /* 0x000070090c0075a7 */ /* 0x004ea400080011ff */
[----:B--2---:R-:W-:Y:S05]  /*3f40*/  @!P0 BRA `(.L_x_75) ;  /* 0x0000003c009c8947 */ /* 0x004fea0003800000 */
.L_x_139:
[----:B--2---:R-:W2:Y:S01]  /*3f50*/  LDS.128 R8, [R10+0x100] ;  /* 0x000100000a087984 */ /* 0x004ea20000000c00 */
[----:B------:R-:W-:Y:S01]  /*3f60*/  UISETP.GE.AND UP0, UPT, UR42, 0x1, UPT ;  /* 0x000000012a00788c */ /* 0x000fe2000bf06270 */
[----:B------:R-:W-:Y:S01]  /*3f70*/  @!PT LDS RZ, [RZ] ;  /* 0x00000000fffff984 */ /* 0x000fe20000000800 */
[----:B------:R-:W-:Y:S01]  /*3f80*/  @!PT LDS RZ, [RZ] ;  /* 0x00000000fffff984 */ /* 0x000fe20000000800 */
[----:B------:R-:W-:Y:S01]  /*3f90*/  @!PT LDS RZ, [RZ] ;  /* 0x00000000fffff984 */ /* 0x000fe20000000800 */
[----:B------:R-:W-:Y:S01]  /*3fa0*/  @!PT LDS RZ, [RZ] ;  /* 0x00000000fffff984 */ /* 0x000fe20000000800 */
[----:B------:R4:W-:Y:S06]  /*3fb0*/  MEMBAR.ALL.CTA ;  /* 0x0000000000007992 */ /* 0x0009ec0000008000 */
[----:B----4-:R-:W4:Y:S01]  /*3fc0*/  FENCE.VIEW.ASYNC.S ;  /* 0x00000000000073c6 */ /* 0x010f220000000000 */
[----:B--2---:R-:W-:Y:S11]  /*3fd0*/  LOP3.LUT P0, RZ, R10, 0x1, RZ, 0xc0, !PT ;  /* 0x000000010aff7812 */ /* 0x004ff6000780c0ff */
[----:B------:R-:W-:Y:S02]  /*3fe0*/  @!UPT UIADD3 URZ, UPT, UPT, URZ, URZ, URZ ;  /* 0x000000fffffff290 */ /* 0x000fe4000fffe0ff */
[----:B----4-:R-:W-:Y:S01]  /*3ff0*/  VOTEU.ANY UP1, P0 ;  /* 0x0000000000ff7886 */ /* 0x010fe20000020100 */
[----:B------:R-:W-:Y:S11]  /*4000*/  PLOP3.LUT P0, PT, PT, PT, UP1, 0x80, 0x8 ;  /* 0x000000000008781c */ /* 0x000ff60003f0f018 */
[----:B------:R-:W-:Y:S02]  /*4010*/  @!UPT UIADD3 URZ, UPT, UPT, URZ, URZ, URZ ;  /* 0x000000fffffff290 */ /* 0x000fe4000fffe0ff */
[----:B------:R-:W-:Y:S02]  /*4020*/  @P0 SHF.R.U32.HI R0, RZ, 0x10, R9 ;  /* 0x00000010ff000819 */ /* 0x000fe40000011609 */
[----:B------:R-:W-:Y:S02]  /*4030*/  @P0 MOV R6, R8 ;  /* 0x0000000800060202 */ /* 0x000fe40000000f00 */
[----:B------:R-:W-:Y:S01]  /*4040*/  @P0 R2UR UR4, R0 ;  /* 0x00000000000402ca */ /* 0x000fe200000e0000 */
[----:B------:R-:W-:Y:S01]  /*4050*/  VIADD R0, R12, 0x80 ;  /* 0x000000800c007836 */ /* 0x000fe20000000000 */
[----:B------:R-:W-:Y:S02]  /*4060*/  @P0 LOP3.LUT R8, R9, 0xffff, RZ, 0xc0, !PT ;  /* 0x0000ffff09080812 */ /* 0x000fe400078ec0ff */
[----:B------:R-:W-:Y:S02]  /*4070*/  @P0 R2UR UR6, R6 ;  /* 0x00000000060602ca */ /* 0x000fe400000e0000 */
[----:B------:R-:W-:Y:S02]  /*4080*/  PRMT R0, RZ, 0x654, R0 ;  /* 0x00000654ff007816 */ /* 0x000fe40000000000 */
[----:B------:R-:W-:Y:S02]  /*4090*/  @P0 R2UR UR5, R8 ;  /* 0x00000000080502ca */ /* 0x000fe400000e0000 */
[----:B------:R2:W-:Y:S03]  /*40a0*/  SYNCS.ARRIVE.TRANS64.RED.A1T0 RZ, [R0+URZ], RZ ;  /* 0x000000ff00ff79a7 */ /* 0x0005e600081004ff */
[----:B------:R-:W-:Y:S04]  /*40b0*/  @UP1 UMOV UR26, UR4 ;  /* 0x00000004001a1c82 */ /* 0x000fe80008000000 */
[----:B------:R-:W-:Y:S04]  /*40c0*/  @UP1 UMOV UR14, UR6 ;  /* 0x00000006000e1c82 */ /* 0x000fe80008000000 */
[----:B------:R-:W-:Y:S01]  /*40d0*/  @UP1 UMOV UR13, UR5 ;  /* 0x00000005000d1c82 */ /* 0x000fe20008000000 */
[----:B------:R-:W-:Y:S05]  /*40e0*/  BRA.U !UP0, `(.L_x_76) ;  /* 0x0000000108a47547 */ /* 0x000fea000b800000 */
[----:B------:R-:W-:Y:S02]  /*40f0*/  UIMAD.WIDE.U32 UR8, UR13, UR31, URZ ;  /* 0x0000001f0d0872a5 */ /* 0x000fe4000f8e00ff */
[----:B------:R-:W-:Y:S02]  /*4100*/  UIMAD.WIDE.U32 UR10, UR14, UR28, URZ ;  /* 0x0000001c0e0a72a5 */ /* 0x000fe4000f8e00ff */
[----:B------:R-:W-:Y:S02]  /*4110*/  USEL UR4, UR27, UR35, !UP5 ;  /* 0x000000231b047287 */ /* 0x000fe4000e800000 */
[----:B------:R-:W-:Y:S02]  /*4120*/  USEL UR7, UR32, UR37, !UP6 ;  /* 0x0000002520077287 */ /* 0x000fe4000f000000 */
[----:B-1----:R-:W-:Y:S02]  /*4130*/  UIMAD.WIDE.U32 UR18, UR4, UR22, URZ ;  /* 0x00000016041272a5 */ /* 0x002fe4000f8e00ff */
[----:B------:R-:W-:Y:S01]  /*4140*/  UIMAD.WIDE.U32 UR24, UR7, UR22, URZ ;  /* 0x00000016071872a5 */ /* 0x000fe2000f8e00ff */
[----:B------:R-:W-:Y:S02]  /*4150*/  UMOV UR5, UR9 ;  /* 0x0000000900057c82 */ /* 0x000fe40008000000 */
[----:B------:R-:W-:Y:S03]  /*4160*/  USHF.R.U32.HI UR6, URZ, UR39, UR5 ;  /* 0x00000027ff067299 */ /* 0x000fe60008011605 */
[----:B------:R-:W-:Y:S01]  /*4170*/  UMOV UR5, UR11 ;  /* 0x0000000b00057c82 */ /* 0x000fe20008000000 */
[----:B------:R-:W-:Y:S02]  /*4180*/  USEL UR6, UR13, UR6, !UP5 ;  /* 0x000000060d067287 */ /* 0x000fe4000e800000 */
[----:B------:R-:W-:Y:S02]  /*4190*/  USHF.R.U32.HI UR8, URZ, UR29, UR5 ;  /* 0x0000001dff087299 */ /* 0x000fe40008011605 */
[----:B------:R-:W-:Y:S01]  /*41a0*/  UIMAD.WIDE.U32 UR10, UR6, UR22, URZ ;  /* 0x00000016060a72a5 */ /* 0x000fe2000f8e00ff */
[----:B------:R-:W-:Y:S02]  /*41b0*/  UMOV UR5, UR19 ;  /* 0x0000001300057c82 */ /* 0x000fe40008000000 */
[----:B------:R-:W-:Y:S03]  /*41c0*/  @UP4 USHF.R.U32.HI UR4, URZ, UR23, UR5 ;  /* 0x00000017ff044299 */ /* 0x000fe60008011605 */
[----:B------:R-:W-:Y:S01]  /*41d0*/  UMOV UR5, UR25 ;  /* 0x0000001900057c82 */ /* 0x000fe20008000000 */
[----:B------:R-:W-:Y:S02]  /*41e0*/  UIMAD UR4, UR42, UR4, URZ ;  /* 0x000000042a0472a4 */ /* 0x000fe4000f8e02ff */
[----:B------:R-:W-:Y:S02]  /*41f0*/  @UP4 USHF.R.U32.HI UR7, URZ, UR23, UR5 ;  /* 0x00000017ff074299 */ /* 0x000fe40008011605 */
[----:B------:R-:W-:Y:S02]  /*4200*/  USEL UR5, UR14, UR8, !UP6 ;  /* 0x000000080e057287 */ /* 0x000fe4000f000000 */
[----:B------:R-:W-:Y:S02]  /*4210*/  UIMAD UR8, UR42, UR7, URZ ;  /* 0x000000072a0872a4 */ /* 0x000fe4000f8e02ff */
[----:B------:R-:W-:Y:S03]  /*4220*/  UISETP.GE.AND UP0, UPT, UR6, UR4, UPT ;  /* 0x000000040600728c */ /* 0x000fe6000bf06270 */
[----:B------:R-:W-:Y:S01]  /*4230*/  UMOV UR4, UR11 ;  /* 0x0000000b00047c82 */ /* 0x000fe20008000000 */
[----:B------:R-:W-:Y:S02]  /*4240*/  UISETP.GE.OR UP0, UPT, UR5, UR8, UP0 ;  /* 0x000000080500728c */ /* 0x000fe40008706670 */
[----:B------:R-:W-:Y:S02]  /*4250*/  USHF.R.U32.HI UR4, URZ, UR23, UR4 ;  /* 0x00000017ff047299 */ /* 0x000fe40008011604 */
[----:B------:R-:W-:Y:S02]  /*4260*/  UIMAD.WIDE.U32 UR8, UR5, UR22, URZ ;  /* 0x00000016050872a5 */ /* 0x000fe4000f8e00ff */
[----:B------:R-:W-:Y:S04]  /*4270*/  USEL UR10, UR6, UR4, !UP4 ;  /* 0x00000004060a7287 */ /* 0x000fe8000e000000 */
[----:B------:R-:W-:Y:S01]  /*4280*/  UIADD3 UR11, UPT, UPT, -UR10, URZ, URZ ;  /* 0x000000ff0a0b7290 */ /* 0x000fe2000fffe1ff */
[----:B------:R-:W-:Y:S02]  /*4290*/  @!UP0 UMOV UR4, UR9 ;  /* 0x0000000900048c82 */ /* 0x000fe40008000000 */
[----:B------:R-:W-:Y:S02]  /*42a0*/  @!UP0 USHF.R.U32.HI UR4, URZ, UR23, UR4 ;  /* 0x00000017ff048299 */ /* 0x000fe40008011604 */
[----:B------:R-:W-:Y:S02]  /*42b0*/  UIMAD UR8, UR42, UR11, UR6 ;  /* 0x0000000b2a0872a4 */ /* 0x000fe4000f8e0206 */
[----:B------:R-:W-:Y:S04]  /*42c0*/  @!UP0 USEL UR4, UR5, UR4, !UP4 ;  /* 0x0000000405048287 */ /* 0x000fe8000e000000 */
[----:B------:R-:W-:Y:S02]  /*42d0*/  @!UP0 UIMAD UR8, UR7, UR8, UR4 ;  /* 0x00000008070882a4 */ /* 0x000fe4000f8e0204 */
[----:B------:R-:W-:Y:S02]  /*42e0*/  @!UP0 UIADD3 UR9, UPT, UPT, UR10, -UR4, URZ ;  /* 0x800000040a098290 */ /* 0x000fe4000fffe0ff */
[----:B------:R-:W-:Y:S02]  /*42f0*/  UIADD3 UR4, UPT, UPT, -UR5, URZ, URZ ;  /* 0x000000ff05047290 */ /* 0x000fe4000fffe1ff */
[----:B------:R-:W-:Y:S02]  /*4300*/  UIADD3 UR7, UPT, UPT, -UR6, URZ, URZ ;  /* 0x000000ff06077290 */ /* 0x000fe4000fffe1ff */
[----:B------:R-:W-:Y:S02]  /*4310*/  @!UP0 UIMAD UR6, UR9, UR42, UR5 ;  /* 0x0000002a090682a4 */ /* 0x000fe4000f8e0205 */
[----:B------:R-:W-:Y:S02]  /*4320*/  UIMAD UR14, UR15, UR4, UR14 ;  /* 0x000000040f0e72a4 */ /* 0x000fe4000f8e020e */
[----:B------:R-:W-:Y:S01]  /*4330*/  UIMAD UR13, UR30, UR7, UR13 ;  /* 0x000000071e0d72a4 */ /* 0x000fe2000f8e020d */
[----:B------:R-:W-:Y:S02]  /*4340*/  @!UP0 UMOV UR5, UR8 ;  /* 0x0000000800058c82 */ /* 0x000fe40008000000 */
[----:B------:R-:W-:Y:S02]  /*4350*/  UIMAD UR14, UR5, UR15, UR14 ;  /* 0x0000000f050e72a4 */ /* 0x000fe4000f8e020e */
[----:B------:R-:W-:Y:S11]  /*4360*/  UIMAD UR13, UR6, UR30, UR13 ;  /* 0x0000001e060d72a4 */ /* 0x000ff6000f8e020d */
[----:B------:R-:W-:Y:S01]  /*4370*/  @!UPT UIADD3 URZ, UPT, UPT, URZ, URZ, URZ ;  /* 0x000000fffffff290 */ /* 0x000fe2000fffe0ff */
.L_x_76:
[----:B------:R-:W4:Y:S01]  /*4380*/  @!UP2 LDCU.128 UR8, c[0x0][0xb10] ;  /* 0x00016200ff08a7ac */ /* 0x000f220008000c00 */
[C---:B---3--:R-:W-:Y:S02]  /*4390*/  ISETP.NE.U32.AND P1, PT, R4.reuse, RZ, PT ;  /* 0x000000ff0400720c */ /* 0x048fe40003f25070 */
[----:B------:R-:W-:Y:S02]  /*43a0*/  ISETP.NE.U32.AND P0, PT, R4, RZ, PT ;  /* 0x000000ff0400720c */ /* 0x000fe40003f05070 */
[C---:B------:R-:W-:Y:S02]  /*43b0*/  ISETP.NE.AND.EX P1, PT, R5.reuse, RZ, PT, P1 ;  /* 0x000000ff0500720c */ /* 0x040fe40003f25310 */
[----:B------:R-:W-:Y:S01]  /*43c0*/  ISETP.NE.AND.EX P0, PT, R5, RZ, PT, P0 ;  /* 0x000000ff0500720c */ /* 0x000fe20003f05300 */
[----:B------:R-:W3:Y:S01]  /*43d0*/  @!UP2 LDCU UR5, c[0x0][0xb0c] ;  /* 0x00016180ff05a7ac */ /* 0x000ee20008000800 */
[----:B------:R-:W-:Y:S01]  /*43e0*/  SHF.L.U32 R9, R15, 0x1f, RZ ;  /* 0x0000001f0f097819 */ /* 0x000fe200000006ff */
[----:B------:R-:W-:Y:S02]  /*43f0*/  USHF.L.U32 UR19, UR16, 0x6, URZ ;  /* 0x0000000610137899 */ /* 0x000fe400080006ff */
[----:B------:R-:W-:Y:S02]  /*4400*/  USHF.L.U32 UR18, UR20, 0x7, URZ ;  /* 0x0000000714127899 */ /* 0x000fe400080006ff */
[----:B----4-:R-:W-:Y:S07]  /*4410*/  UIMAD.WIDE.U32 UR6, UR14, UR8, URZ ;  /* 0x000000080e0672a5 */ /* 0x010fee000f8e00ff */
[----:B------:R-:W-:Y:S01]  /*4420*/  @!UP2 UMOV UR4, UR7 ;  /* 0x000000070004ac82 */ /* 0x000fe20008000000 */
[----:B---3--:R-:W-:Y:S02]  /*4430*/  @!UP2 UISETP.NE.AND UP0, UPT, UR5, 0x1, UPT ;  /* 0x000000010500a88c */ /* 0x008fe4000bf05270 */
[----:B------:R-:W-:Y:S02]  /*4440*/  @!UP2 USHF.R.U32.HI UR4, URZ, UR9, UR4 ;  /* 0x00000009ff04a299 */ /* 0x000fe40008011604 */
[----:B------:R-:W-:Y:S02]  /*4450*/  UIMAD.WIDE.U32 UR6, UR13, UR11, URZ ;  /* 0x0000000b0d0672a5 */ /* 0x000fe4000f8e00ff */
[----:B------:R-:W-:Y:S02]  /*4460*/  @!UP2 USEL UR8, UR14, UR4, !UP0 ;  /* 0x000000040e08a287 */ /* 0x000fe4000c000000 */
[----:B------:R-:W-:Y:S03]  /*4470*/  @!UP2 UISETP.NE.AND UP0, UPT, UR10, 0x1, UPT ;  /* 0x000000010a00a88c */ /* 0x000fe6000bf05270 */
[----:B------:R-:W-:Y:S02]  /*4480*/  @!UP2 UMOV UR6, UR7 ;  /* 0x000000070006ac82 */ /* 0x000fe40008000000 */
[----:B------:R-:W3:Y:S02]  /*4490*/  @!UP2 LDCU UR4, c[0x0][0xb20] ;  /* 0x00016400ff04a7ac */ /* 0x000ee40008000800 */
[----:B---3--:R-:W-:Y:S04]  /*44a0*/  @!UP2 USHF.R.U32.HI UR6, URZ, UR4, UR6 ;  /* 0x00000004ff06a299 */ /* 0x008fe80008011606 */
[----:B------:R-:W-:Y:S04]  /*44b0*/  @!UP2 USEL UR6, UR13, UR6, !UP0 ;  /* 0x000000060d06a287 */ /* 0x000fe8000c000000 */
[----:B------:R-:W-:Y:S02]  /*44c0*/  @!UP2 UIADD3 UR4, UPT, UPT, -UR8, UR6, URZ ;  /* 0x000000060804a290 */ /* 0x000fe4000fffe1ff */
[----:B------:R-:W-:Y:S02]  /*44d0*/  @!UP2 UIADD3 UR6, UPT, UPT, UR8, -UR6, URZ ;  /* 0x800000060806a290 */ /* 0x000fe4000fffe0ff */
[----:B------:R-:W-:Y:S02]  /*44e0*/  @!UP2 UIMAD UR14, UR4, UR5, UR14 ;  /* 0x00000005040ea2a4 */ /* 0x000fe4000f8e020e */
[----:B------:R-:W-:Y:S01]  /*44f0*/  @!UP2 UIMAD UR13, UR6, UR10, UR13 ;  /* 0x0000000a060da2a4 */ /* 0x000fe2000f8e020d */
[----:B------:R-:W-:Y:S11]  /*4500*/  BRA.U UP3, `(.L_x_77) ;  /* 0x0000000103107547 */ /* 0x000ff6000b800000 */
[----:B--2---:R-:W-:Y:S04]  /*4510*/  MOV R0, UR38 ;  /* 0x0000002600007c02 */ /* 0x004fe80008000f00 */
[----:B------:R-:W-:Y:S04]  /*4520*/  SHF.L.U32 R11, R0, 0x1f, RZ ;  /* 0x0000001f000b7819 */ /* 0x000fe800000006ff */
[----:B------:R-:W2:Y:S02]  /*4530*/  SYNCS.PHASECHK.TRANS64.TRYWAIT P2, [UR21+0x68], R11 ;  /* 0x0000680bff0075a7 */ /* 0x000ea40008041115 */
[----:B--2---:R-:W-:Y:S05]  /*4540*/  @!P2 BRA `(.L_x_78) ;  /* 0x000000380030a947 */ /* 0x004fea0003800000 */
.L_x_77:
[----:B------:R-:W-:Y:S05]  /*4550*/  @!P1 BRA `(.L_x_79) ;  /* 0x0000000000309947 */ /* 0x000fea0003800000 */
[----:B------:R-:W-:Y:S01]  /*4560*/  ISETP.NE.U32.AND P1, PT, R2, RZ, PT ;  /* 0x000000ff0200720c */ /* 0x000fe20003f25070 */
[----:B------:R-:W3:Y:S01]  /*4570*/  LDCU.64 UR4, c[0x0][0x358] ;  /* 0x00006b00ff0477ac */ /* 0x000ee20008000a00 */
[----:B------:R-:W-:Y:S02]  /*4580*/  IMAD.MOV.U32 R84, RZ, RZ, 0x1 ;  /* 0x00000001ff547424 */ /* 0x000fe400078e00ff */
[----:B------:R-:W-:Y:S11]  /*4590*/  ISETP.NE.AND.EX P1, PT, R3, RZ, PT, P1 ;  /* 0x000000ff0300720c */ /* 0x000ff60003f25310 */
[----:B------:R-:W-:Y:S02]  /*45a0*/  @!UPT UIADD3 URZ, UPT, UPT, URZ, URZ, URZ ;  /* 0x000000fffffff290 */ /* 0x000fe4000fffe0ff */
[----:B--2---:R-:W2:Y:S01]  /*45b0*/  @P1 LDC.64 R10, c[0x0][0x888] ;  /* 0x00022200ff0a1b82 */ /* 0x004ea20000000a00 */
[----:B------:R-:W-:Y:S04]  /*45c0*/  @P1 IMAD R0, R4, UR36, RZ ;  /* 0x0000002404001c24 */ /* 0x000fe8000f8e02ff */
[----:B--2---:R-:W-:Y:S04]  /*45d0*/  @P1 IMAD.WIDE R10, R0, 0x4, R10 ;  /* 0x00000004000a1825 */ /* 0x004fe800078e020a */
[----:B------:R-:W-:Y:S01]  /*45e0*/  HFMA2 R0, -RZ, RZ, 0, 5.9604644775390625e-08 ;  /* 0x00000001ff007431 */ /* 0x000fe200000001ff */
[----:B---3-5:R3:W5:Y:S04]  /*45f0*/  @P1 LDG.E R41, desc[UR4][R10.64] ;  /* 0x000000040a291981 */ /* 0x028768000c1e1900 */
[----:B------:R-:W-:Y:S01]  /*4600*/  @!P1 PRMT R84, R0, 0x7610, R84 ;  /* 0x0000761000549816 */ /* 0x000fe20000000054 */
[----:B---3--:R-:W4:Y:S06]  /*4610*/  @!P1 LDC R41, c[0x0][0x880] ;  /* 0x00022000ff299b82 */ /* 0x008f2c0000000800 */
.L_x_79:
[----:B----45:R-:W-:Y:S01]  /*4620*/  @!P0 FSETP.EQ.AND P1, PT, R41, RZ, PT ;  /* 0x000000ff2900820b */ /* 0x030fe20003f22000 */
[----:B------:R-:W-:Y:S01]  /*4630*/  @!UPT UIADD3 URZ, UPT, UPT, URZ, URZ, URZ ;  /* 0x000000fffffff290 */ /* 0x000fe2000fffe0ff */
[----:B------:R-:W-:Y:S11]  /*4640*/  @!P0 BRA `(.L_x_80) ;  /* 0x0000000000188947 */ /* 0x000ff60003800000 */
[----:B------:R-:W-:Y:S02]  /*4650*/  LOP3.LUT P0, RZ, R84, 0xff, RZ, 0xc0, !PT ;  /* 0x000000ff54ff7812 */ /* 0x000fe4000780c0ff */
[----:B------:R-:W-:Y:S04]  /*4660*/  ISETP.NE.U32.AND P1, PT, R2, RZ, PT ;  /* 0x000000ff0200720c */ /* 0x000fe80003f25070 */
[----:B------:R-:W-:Y:S04]  /*4670*/  ISETP.NE.AND.EX P1, PT, R3, RZ, PT, P1 ;  /* 0x000000ff0300720c */ /* 0x000fe80003f25310 */
[----:B------:R-:W-:Y:S03]  /*4680*/  PLOP3.LUT P1, PT, P1, PT, PT, 0x8, 0x80 ;  /* 0x000000000080781c */ /* 0x000fe60000f2e170 */
[----:B------:R-:W-:Y:S11]  /*4690*/  @P0 FSETP.EQ.AND P1, PT, R41, RZ, PT ;  /* 0x000000ff2900020b */ /* 0x000ff60003f22000 */
[----:B------:R-:W-:Y:S02]  /*46a0*/  @!UPT UIADD3 URZ, UPT, UPT, URZ, URZ, URZ ;  /* 0x000000fffffff290 */ /* 0x000fe4000fffe0ff */
.L_x_80:
[----:B------:R-:W3:Y:S01]  /*46b0*/  SYNCS.PHASECHK.TRANS64.TRYWAIT P2, [UR21+0x50], R9 ;  /* 0x00005009ff0075a7 */ /* 0x000ee20008041115 */
[----:B------:R-:W-:Y:S04]  /*46c0*/  ELECT P0, URZ, PT ;  /* 0x0000000000ff782f */ /* 0x000fe80003800000 */
[----:B------:R-:W-:Y:S11]  /*46d0*/  PLOP3.LUT P1, PT, P1, P0, PT, 0xf2, 0x2f ;  /* 0x00000000002f781c */ /* 0x000ff60000f21e72 */
[----:B------:R-:W-:Y:S02]  /*46e0*/  @!UPT UIADD3 URZ, UPT, UPT, URZ, URZ, URZ ;  /* 0x000000fffffff290 */ /* 0x000fe4000fffe0ff */
[----:B------:R-:W-:Y:S05]  /*46f0*/  @!P1 IADD3 R8, P0, PT, R16, 0x580, RZ ;  /* 0x0000058010089810 */ /* 0x000fea0007f1e0ff */
[----:B------:R-:W-:Y:S01]  /*4700*/  @!P1 IMAD.X R6, RZ, RZ, R17, P0 ;  /* 0x000000ffff069224 */ /* 0x000fe200000e0611 */
[----:B---3--:R-:W-:Y:S07]  /*4710*/  @!P2 BRA `(.L_x_81) ;  /* 0x0000003400d4a947 */ /* 0x008fee0003800000 */
.L_x_142:
[----:B------:R-:W-:Y:S01]  /*4720*/  @!P1 R2UR UR5, R8 ;  /* 0x00000000080592ca */ /* 0x000fe200000e0000 */
[----:B------:R-:W-:Y:S01]  /*4730*/  VOTEU.ALL UP0, P1 ;  /* 0x0000000000ff7886 */ /* 0x000fe20000800000 */
[----:B------:R-:W-:Y:S01]  /*4740*/  @!P1 R2UR UR4, R6 ;  /* 0x00000000060492ca */ /* 0x000fe200000e0000 */
[----:B--2---:R-:W-:Y:S01]  /*4750*/  @!P1 IMAD.MOV.U32 R0, RZ, RZ, 0x1000 ;  /* 0x00001000ff009424 */ /* 0x004fe200078e00ff */
[----:B------:R-:W-:Y:S01]  /*4760*/  UMOV UR6, 0x0 ;  /* 0x0000000000067882 */ /* 0x000fe20000000000 */
[----:B------:R-:W-:Y:S01]  /*4770*/  UMOV UR7, 0x10000000 ;  /* 0x1000000000077882 */ /* 0x000fe20000000000 */
[----:B------:R-:W-:Y:S01]  /*4780*/  @!UP0 UIADD3 UR16, UPT, UPT, UR21, 0x200, URZ ;  /* 0x0000020015108890 */ /* 0x000fe2000fffe0ff */
[----:B------:R-:W-:Y:S01]  /*4790*/  VIADD R14, R14, 0x1 ;  /* 0x000000010e0e7836 */ /* 0x000fe20000000000 */
[----:B------:R-:W-:Y:S01]  /*47a0*/  VOTEU.ALL UP0, P1 ;  /* 0x0000000000ff7886 */ /* 0x000fe20000800000 */
[----:B------:R-:W-:Y:S04]  /*47b0*/  UMOV UR20, UR36 ;  /* 0x0000002400147c82 */ /* 0x000fe80008000000 */
[----:B------:R-:W-:Y:S02]  /*47c0*/  IMAD.U32 R10, RZ, RZ, UR5 ;  /* 0x00000005ff0a7e24 */ /* 0x000fe4000f8e00ff */
[----:B------:R-:W-:Y:S03]  /*47d0*/  IMAD.U32 R11, RZ, RZ, UR4 ;  /* 0x00000004ff0b7e24 */ /* 0x000fe6000f8e00ff */
[----:B------:R-:W-:Y:S02]  /*47e0*/  @!P1 R2UR UR4, R10 ;  /* 0x000000000a0492ca */ /* 0x000fe400000e0000 */
[----:B------:R-:W-:Y:S11]  /*47f0*/  @!P1 R2UR UR5, R11 ;  /* 0x000000000b0592ca */ /* 0x000ff600000e0000 */
[----:B------:R-:W-:Y:S02]  /*4800*/  @!UPT UIADD3 URZ, UPT, UPT, URZ, URZ, URZ ;  /* 0x000000fffffff290 */ /* 0x000fe4000fffe0ff */
[----:B------:R2:W-:Y:S01]  /*4810*/  @!UP0 UTMALDG.3D [UR16], [UR4], desc[UR6] ;  /* 0x00000610040085b4 */ /* 0x0005e20008011000 */
[----:B------:R2:W-:Y:S01]  /*4820*/  @!P1 SYNCS.ARRIVE.TRANS64.RED.A0TR RZ, [UR21+0x40], R0 ;  /* 0x00004000ffff99a7 */ /* 0x0005e20008300415 */
[----:B------:R-:W-:Y:S01]  /*4830*/  SYNCS.ARRIVE.TRANS64.RED.A1T0 RZ, [UR34], RZ ;  /* 0x000000ffffff79a7 */ /* 0x000fe20008100422 */
[----:B------:R-:W3:Y:S02]  /*4840*/  SYNCS.PHASECHK.TRANS64.TRYWAIT P0, [UR21+0x58], R9 ;  /* 0x00005809ff0075a7 */ /* 0x000ee40008001115 */
[----:B--23--:R-:W-:Y:S05]  /*4850*/  @!P0 BRA `(.L_x_82) ;  /* 0x00000034009c8947 */ /* 0x00cfea0003800000 */
.L_x_144:
[----:B------:R-:W-:Y:S01]  /*4860*/  @!P1 IADD3 R6, P0, PT, R16, 0x580, RZ ;  /* 0x0000058010069810 */ /* 0x000fe20007f1e0ff */
[----:B------:R-:W-:Y:S01]  /*4870*/  VOTEU.ALL UP0, P1 ;  /* 0x0000000000ff7886 */ /* 0x000fe20000800000 */
[----:B------:R-:W-:Y:S01]  /*4880*/  UMOV UR6, 0x0 ;  /* 0x0000000000067882 */ /* 0x000fe20000000000 */
[----:B------:R-:W-:Y:S01]  /*4890*/  UMOV UR7, 0x10000000 ;  /* 0x1000000000077882 */ /* 0x000fe20000000000 */
[----:B------:R-:W-:Y:S01]  /*48a0*/  @!P1 R2UR UR5, R6 ;  /* 0x00000000060592ca */ /* 0x000fe200000e0000 */
[----:B--2---:R-:W-:Y:S01]  /*48b0*/  @!P1 IMAD.X R0, RZ, RZ, R17, P0 ;  /* 0x000000ffff009224 */ /* 0x004fe200000e0611 */
[----:B------:R-:W-:Y:S01]  /*48c0*/  @!UP0 UIADD3 UR10, UPT, UPT, UR18, 0x40, URZ ;  /* 0x00000040120a8890 */ /* 0x000fe2000fffe0ff */
[----:B------:R-:W-:Y:S01]  /*48d0*/  ISETP.NE.AND P0, PT, R14, 0x2, PT ;  /* 0x000000020e00780c */ /* 0x000fe20003f05270 */
[----:B------:R-:W-:Y:S01]  /*48e0*/  @!UP0 UIADD3 UR8, UPT, UPT, UR21, 0x1200, URZ ;  /* 0x0000120015088890 */ /* 0x000fe2000fffe0ff */
[----:B------:R-:W-:Y:S01]  /*48f0*/  LOP3.LUT R15, R15, 0x1, RZ, 0x3c, !PT ;  /* 0x000000010f0f7812 */ /* 0x000fe200078e3cff */
[----:B------:R-:W-:Y:S01]  /*4900*/  @!UP0 UIADD3 UR9, UPT, UPT, UR21, 0x48, URZ ;  /* 0x0000004815098890 */ /* 0x000fe2000fffe0ff */
[----:B------:R-:W-:Y:S01]  /*4910*/  @!P1 R2UR UR4, R0 ;  /* 0x00000000000492ca */ /* 0x000fe200000e0000 */
[----:B------:R-:W-:Y:S01]  /*4920*/  VOTEU.ALL UP0, P1 ;  /* 0x0000000000ff7886 */ /* 0x000fe20000800000 */
[----:B------:R-:W-:Y:S01]  /*4930*/  UMOV UR11, UR19 ;  /* 0x00000013000b7c82 */ /* 0x000fe20008000000 */
[----:B------:R-:W-:Y:S01]  /*4940*/  UMOV UR12, UR36 ;  /* 0x00000024000c7c82 */ /* 0x000fe20008000000 */
[----:B------:R-:W-:Y:S01]  /*4950*/  SEL R0, RZ, 0x1, P0 ;  /* 0x00000001ff007807 */ /* 0x000fe20000000000 */
[----:B------:R-:W-:Y:S01]  /*4960*/  UIADD3 UR20, UPT, UPT, UR13, UR59, URZ ;  /* 0x0000003b0d147290 */ /* 0x000fe2000fffe0ff */
[----:B------:R-:W-:Y:S01]  /*4970*/  IMAD.U32 R8, RZ, RZ, UR5 ;  /* 0x00000005ff087e24 */ /* 0x000fe2000f8e00ff */
[----:B------:R-:W-:Y:S01]  /*4980*/  SEL R14, R14, RZ, P0 ;  /* 0x000000ff0e0e7207 */ /* 0x000fe20000000000 */
[----:B------:R-:W-:Y:S01]  /*4990*/  UIADD3 UR16, UPT, UPT, UR14, UR62, URZ ;  /* 0x0000003e0e107290 */ /* 0x000fe2000fffe0ff */
[----:B------:R-:W-:Y:S01]  /*49a0*/  LOP3.LUT R13, R13, R0, RZ, 0x3c, !PT ;  /* 0x000000000d0d7212 */ /* 0x000fe200078e3cff */
[----:B------:R-:W-:Y:S01]  /*49b0*/  UPLOP3.LUT UP3, UPT, UPT, UPT, UPT, 0x80, 0x8 ;  /* 0x000000000008789c */ /* 0x000fe20003f6f070 */
[----:B------:R-:W-:Y:S02]  /*49c0*/  UMOV UR36, UR26 ;  /* 0x0000001a00247c82 */ /* 0x000fe40008000000 */
[----:B------:R-:W-:Y:S01]  /*49d0*/  IMAD.U32 R9, RZ, RZ, UR4 ;  /* 0x00000004ff097e24 */ /* 0x000fe2000f8e00ff */
[----:B------:R-:W-:Y:S04]  /*49e0*/  @!P1 R2UR UR4, R8 ;  /* 0x00000000080492ca */ /* 0x000fe800000e0000 */
[----:B------:R-:W-:Y:S11]  /*49f0*/  @!P1 R2UR UR5, R9 ;  /* 0x00000000090592ca */ /* 0x000ff600000e0000 */
[----:B------:R-:W-:Y:S02]  /*4a00*/  @!UPT UIADD3 URZ, UPT, UPT, URZ, URZ, URZ ;  /* 0x000000fffffff290 */ /* 0x000fe4000fffe0ff */
[----:B------:R2:W-:Y:S01]  /*4a10*/  @!UP0 UTMALDG.3D [UR8], [UR4], desc[UR6] ;  /* 0x00000608040085b4 */ /* 0x0005e20008011000 */
[----:B------:R2:W-:Y:S01]  /*4a20*/  @!P1 SYNCS.ARRIVE.TRANS64.RED.A0TR RZ, [UR21+0x48], R7 ;  /* 0x00004807ffff99a7 */ /* 0x0005e20008300415 */
[----:B------:R-:W-:Y:S01]  /*4a30*/  SYNCS.ARRIVE.TRANS64.RED.A1T0 RZ, [UR33], RZ ;  /* 0x000000ffffff79a7 */ /* 0x000fe20008100421 */
[----:B------:R-:W-:Y:S05]  /*4a40*/  BRA.U UP1, `(.L_x_83) ;  /* 0xfffffff5012c7547 */ /* 0x000fea000b83ffff */
[----:B------:R-:W-:-:S04]  /*4a50*/  SHF.L.U32 R3, R15, 0x1f, RZ ;  /* 0x0000001f0f037819 */ /* 0x000fc800000006ff */
[----:B------:R-:W3:Y:S02]  /*4a60*/  SYNCS.PHASECHK.TRANS64.TRYWAIT P0, [UR21+0x50], R3 ;  /* 0x00005003ff0075a7 */ /* 0x000ee40008001115 */
[----:B---3--:R-:W-:Y:S05]  /*4a70*/  @!P0 BRA `(.L_x_84) ;  /* 0x00000034002c8947 */ /* 0x008fea0003800000 */
.L_x_146:
[----:B---3--:R-:W-:-:S07]  /*4a80*/  MOV R0, UR21 ;  /* 0x0000001500007c02 */ /* 0x008fce0008000f00 */
.L_x_85:
[----:B---3--:R-:W-:-:S04]  /*4a90*/  SHF.L.U32 R3, R15, 0x1f, RZ ;  /* 0x0000001f0f037819 */ /* 0x008fc800000006ff */
[----:B------:R3:W4:Y:S03]  /*4aa0*/  SYNCS.PHASECHK.TRANS64.TRYWAIT P0, [R0+URZ+0x58], R3 ;  /* 0x00005803000075a7 */ /* 0x00072600080011ff */
[----:B----4-:R-:W-:Y:S05]  /*4ab0*/  @!P0 NANOSLEEP.SYNCS 0x989680 ;  /* 0x009896800000895d */ /* 0x010fea0003900000 */
[----:B------:R-:W4:Y:S02]  /*4ac0*/  @!P0 SYNCS.PHASECHK.TRANS64 P0, [R0+URZ+0x58], R3 ;  /* 0x00005803000085a7 */ /* 0x000f2400080010ff */
[----:B-12-4-:R-:W-:Y:S05]  /*4ad0*/  @P0 EXIT ;  /* 0x000000000000094d */ /* 0x016fea0003800000 */
[----:B------:R-:W-:Y:S05]  /*4ae0*/  BRA `(.L_x_85) ;  /* 0xfffffffc00e87947 */ /* 0x000fea000383ffff */
.L_x_74:
[----:B------:R-:W-:-:S06]  /*4af0*/  UISETP.GE.AND UP0, UPT, UR17, 0x4, UPT ;  /* 0x000000041100788c */ /* 0x000fcc000bf06270 */
[----:B------:R-:W-:-:S13]  /*4b00*/  PLOP3.LUT P0, PT, PT, PT, UP0, 0x80, 0x8 ;  /* 0x000000000008781c */ /* 0x000fda0003f0f008 */
[----:B------:R-:W-:Y:S05]  /*4b10*/  @!P0 EXIT ;  /* 0x000000000000894d */ /* 0x000fea0003800000 */
[----:B------:R-:W1:Y:S08]  /*4b20*/  S2UR UR4, SR_CgaCtaId ;  /* 0x00000000000479c3 */ /* 0x000e700000008800 */
[----:B------:R-:W-:Y:S01]  /*4b30*/  BAR.SYNC.DEFER_BLOCKING 0x6, 0xa0 ;  /* 0x0182800000007b1d */ /* 0x000fe20000010000 */
[C---:B------:R-:W-:Y:S01]  /*4b40*/  IMAD.SHL.U32 R7, R93.reuse, 0x40, RZ ;  /* 0x000000405d077824 */ /* 0x040fe200078e00ff */
[C---:B------:R-:W-:Y:S01]  /*4b50*/  LOP3.LUT R95, R93.reuse, 0x60, RZ, 0xc0, !PT ;  /* 0x000000605d5f7812 */ /* 0x040fe200078ec0ff */
[----:B------:R-:W-:-:S02]  /*4b60*/  IMAD.SHL.U32 R4, R93, 0x20, RZ ;  /* 0x000000205d047824 */ /* 0x000fc400078e00ff */
[----:B------:R-:W-:Y:S02]  /*4b70*/  HFMA2 R36, -RZ, RZ, 0, 0 ;  /* 0x00000000ff247431 */ /* 0x000fe400000001ff */
[----:B------:R-:W-:Y:S01]  /*4b80*/  IMAD.SHL.U32 R6, R93, 0x2, RZ ;  /* 0x000000025d067824 */ /* 0x000fe200078e00ff */
[----:B------:R-:W-:Y:S01]  /*4b90*/  UMOV UR44, 0x400 ;  /* 0x00000400002c7882 */ /* 0x000fe20000000000 */
[----:B------:R-:W2:Y:S01]  /*4ba0*/  LDC.64 R82, c[0x0][0x8b0] ;  /* 0x00022c00ff527b82 */ /* 0x000ea20000000a00 */
[----:B------:R-:W-:Y:S01]  /*4bb0*/  LOP3.LUT R5, R7, 0x180, RZ, 0xc0, !PT ;  /* 0x0000018007057812 */ /* 0x000fe200078ec0ff */
[----:B------:R-:W-:Y:S01]  /*4bc0*/  IMAD.U32 R37, R93, 0x10000, RZ ;  /* 0x000100005d257824 */ /* 0x000fe200078e00ff */
[----:B------:R-:W-:Y:S01]  /*4bd0*/  LOP3.LUT R4, R4, 0xc00, RZ, 0xc0, !PT ;  /* 0x00000c0004047812 */ /* 0x000fe200078ec0ff */
[----:B------:R-:W-:Y:S01]  /*4be0*/  IMAD.MOV.U32 R92, RZ, RZ, RZ ;  /* 0x000000ffff5c7224 */ /* 0x000fe200078e00ff */
[----:B------:R-:W-:Y:S01]  /*4bf0*/  LOP3.LUT R6, R5, 0x20, R6, 0xf8, !PT ;  /* 0x0000002005067812 */ /* 0x000fe200078ef806 */
[----:B------:R-:W-:Y:S01]  /*4c00*/  IMAD.SHL.U32 R5, R93, 0x8, RZ ;  /* 0x000000085d057824 */ /* 0x000fe200078e00ff */
[----:B------:R-:W-:Y:S01]  /*4c10*/  LOP3.LUT R4, R4, 0x40, R7, 0xf8, !PT ;  /* 0x0000004004047812 */ /* 0x000fe200078ef807 */
[----:B------:R-:W3:Y:S01]  /*4c20*/  LDC.64 R80, c[0x0][0x8a8] ;  /* 0x00022a00ff507b82 */ /* 0x000ee20000000a00 */
[----:B------:R-:W-:Y:S01]  /*4c30*/  LOP3.LUT R37, R37, 0x600000, RZ, 0xc0, !PT ;  /* 0x0060000025257812 */ /* 0x000fe200078ec0ff */
[----:B------:R-:W-:Y:S01]  /*4c40*/  IMAD.MOV.U32 R87, RZ, RZ, RZ ;  /* 0x000000ffff577224 */ /* 0x000fe200078e00ff */
[----:B------:R-:W-:-:S02]  /*4c50*/  LOP3.LUT R5, R6, 0x30, R5, 0x78, !PT ;  /* 0x0000003006057812 */ /* 0x000fc400078e7805 */
[----:B------:R-:W-:Y:S02]  /*4c60*/  CS2R R90, SRZ ;  /* 0x00000000005a7805 */ /* 0x000fe4000001ff00 */
[----:B------:R-:W-:Y:S01]  /*4c70*/  LOP3.LUT R4, R4, 0x200, R7, 0xf8, !PT ;  /* 0x0000020004047812 */ /* 0x000fe200078ef807 */
[----:B------:R-:W-:Y:S01]  /*4c80*/  IMAD.MOV.U32 R89, RZ, RZ, RZ ;  /* 0x000000ffff597224 */ /* 0x000fe200078e00ff */
[----:B------:R-:W-:Y:S01]  /*4c90*/  LOP3.LUT R93, R93, 0x2, RZ, 0xc0, !PT ;  /* 0x000000025d5d7812 */ /* 0x000fe200078ec0ff */
[----:B-1----:R-:W-:Y:S01]  /*4ca0*/  ULEA UR44, UR4, UR44, 0x18 ;  /* 0x0000002c042c7291 */ /* 0x002fe2000f8ec0ff */
[----:B------:R-:W-:Y:S01]  /*4cb0*/  LOP3.LUT R71, R4, R5, RZ, 0xfc, !PT ;  /* 0x0000000504477212 */ /* 0x000fe200078efcff */
[----:B------:R-:W1:Y:S01]  /*4cc0*/  LDCU UR57, c[0x0][0x370] ;  /* 0x00006e00ff3977ac */ /* 0x000e620008000800 */
[----:B------:R-:W-:Y:S01]  /*4cd0*/  IADD3 R88, PT, PT, -R93, RZ, RZ ;  /* 0x000000ff5d587210 */ /* 0x000fe20007ffe1ff */
[----:B------:R-:W-:Y:S01]  /*4ce0*/  UIADD3 UR4, UPT, UPT, UR44, 0x2200, URZ ;  /* 0x000022002c047890 */ /* 0x000fe2000fffe0ff */
[----:B------:R-:W4:Y:S04]  /*4cf0*/  LDCU UR43, c[0x0][0xb0c] ;  /* 0x00016180ff2b77ac */ /* 0x000f280008000800 */
[----:B------:R-:W1:Y:S01]  /*4d00*/  LDS R0, [UR44+0x120] ;  /* 0x0001202cff007984 */ /* 0x000e620008000800 */
[----:B------:R-:W-:Y:S01]  /*4d10*/  IMAD.U32 R94, RZ, RZ, UR4 ;  /* 0x00000004ff5e7e24 */ /* 0x000fe2000f8e00ff */
[----:B------:R-:W1:Y:S01]  /*4d20*/  LDCU UR39, c[0x0][0xb30] ;  /* 0x00016600ff2777ac */ /* 0x000e620008000800 */
[----:B------:R-:W1:Y:S01]  /*4d30*/  LDCU.64 UR46, c[0x0][0x888] ;  /* 0x00011100ff2e77ac */ /* 0x000e620008000a00 */
[----:B------:R-:W1:Y:S01]  /*4d40*/  LDCU.64 UR40, c[0x0][0xb28] ;  /* 0x00016500ff2877ac */ /* 0x000e620008000a00 */
[----:B------:R-:W1:Y:S01]  /*4d50*/  LDCU.64 UR60, c[0x0][0x890] ;  /* 0x00011200ff3c77ac */ /* 0x000e620008000a00 */
[----:B------:R-:W1:Y:S01]  /*4d60*/  LDCU.128 UR52, c[0x0][0xb10] ;  /* 0x00016200ff3477ac */ /* 0x000e620008000c00 */
[----:B------:R-:W1:Y:S01]  /*4d70*/  LDCU UR56, c[0x0][0x374] ;  /* 0x00006e80ff3877ac */ /* 0x000e620008000800 */
[----:B------:R-:W-:Y:S01]  /*4d80*/  UIADD3 UR63, UPT, UPT, UR44, 0x200, URZ ;  /* 0x000002002c3f7890 */ /* 0x000fe2000fffe0ff */
[----:B-1234-:R-:W-:-:S11]  /*4d90*/  IMAD.IADD R37, R0, 0x1, R37 ;  /* 0x0000000100257824 */ /* 0x01efd600078e0225 */
.L_x_111:
[----:B------:R-:W-:Y:S02]  /*4da0*/  LEA R3, R87, UR44, 0x3 ;  /* 0x0000002c57037c11 */ /* 0x000fe4000f8e18ff */
[----:B------:R-:W-:Y:S02]  /*4db0*/  SHF.L.U32 R0, R91, 0x1f, RZ ;  /* 0x0000001f5b007819 */ /* 0x000fe400000006ff */
[----:B------:R-:W-:Y:S02]  /*4dc0*/  LEA R5, R87, UR44, 0x4 ;  /* 0x0000002c57057c11 */ /* 0x000fe4000f8e20ff */
[----:B-1----:R-:W1:Y:S02]  /*4dd0*/  SYNCS.PHASECHK.TRANS64.TRYWAIT P0, [R3+URZ+0x70], R0 ;  /* 0x00007000030075a7 */ /* 0x002e6400080011ff */
[----:B-1----:R-:W-:Y:S05]  /*4de0*/  @!P0 BRA `(.L_x_86) ;  /* 0x0000003000688947 */ /* 0x002fea0003800000 */
.L_x_147:
        /* <DEDUP_REMOVED lines=8> */
[----:B--2---:R-:W-:Y:S11]  /*4e70*/  LOP3.LUT P0, RZ, R6, 0x1, RZ, 0xc0, !PT ;  /* 0x0000000106ff7812 */ /* 0x004ff6000780c0ff */
[----:B------:R-:W-:Y:S02]  /*4e80*/  @!UPT UIADD3 URZ, UPT, UPT, URZ, URZ, URZ ;  /* 0x000000fffffff290 */ /* 0x000fe4000fffe0ff */
[----:B---3--:R-:W-:Y:S01]  /*4e90*/  VOTEU.ANY UP1, P0 ;  /* 0x0000000000ff7886 */ /* 0x008fe20000020100 */
[----:B------:R-:W-:Y:S01]  /*4ea0*/  PLOP3.LUT P0, PT, PT, PT, UP1, 0x80, 0x8 ;  /* 0x000000000008781c */ /* 0x000fe20003f0f018 */
[----:B------:R-:W-:Y:S11]  /*4eb0*/  UP2UR UR45, UPR, URZ, 0x2 ;  /* 0x00000002ff2d7883 */ /* 0x000ff60008000000 */
[----:B------:R-:W-:Y:S01]  /*4ec0*/  @!UPT UIADD3 URZ, UPT, UPT, URZ, URZ, URZ ;  /* 0x000000fffffff290 */ /* 0x000fe2000fffe0ff */
[----:B-1----:R-:W-:Y:S02]  /*4ed0*/  @P0 SHF.R.U32.HI R0, RZ, 0x10, R5 ;  /* 0x00000010ff000819 */ /* 0x002fe40000011605 */
        /* <DEDUP_REMOVED lines=12> */
[----:B------:R-:W2:Y:S01]  /*4fa0*/  LDCU UR12, c[0x0][0xb20] ;  /* 0x00016400ff0c77ac */ /* 0x000ea20008000800 */
[----:B------:R-:W-:Y:S02]  /*4fb0*/  UIMAD.WIDE.U32 UR4, UR56, UR55, URZ ;  /* 0x00000037380472a5 */ /* 0x000fe4000f8e00ff */
[----:B------:R-:W-:Y:S02]  /*4fc0*/  UIMAD.WIDE.U32 UR6, UR57, UR52, URZ ;  /* 0x00000034390672a5 */ /* 0x000fe4000f8e00ff */
[----:B------:R-:W-:Y:S02]  /*4fd0*/  UISETP.NE.AND UP0, UPT, UR54, 0x1, UPT ;  /* 0x000000013600788c */ /* 0x000fe4000bf05270 */
[----:B------:R-:W-:Y:S02]  /*4fe0*/  UIMAD.WIDE.U32 UR8, UR37, UR55, URZ ;  /* 0x00000037250872a5 */ /* 0x000fe4000f8e00ff */
[----:B------:R-:W-:Y:S02]  /*4ff0*/  UIMAD.WIDE.U32 UR10, UR38, UR52, URZ ;  /* 0x00000034260a72a5 */ /* 0x000fe4000f8e00ff */
[----:B------:R-:W-:Y:S02]  /*5000*/  UISETP.NE.AND UP1, UPT, UR43, 0x1, UPT ;  /* 0x000000012b00788c */ /* 0x000fe4000bf25270 */
[----:B------:R-:W-:Y:S01]  /*5010*/  UISETP.NE.AND UP2, UPT, UR42, 0x1, UPT ;  /* 0x000000012a00788c */ /* 0x000fe2000bf45270 */
[----:B------:R-:W-:Y:S02]  /*5020*/  UMOV UR4, UR5 ;  /* 0x0000000500047c82 */ /* 0x000fe40008000000 */
[----:B--2---:R-:W-:Y:S03]  /*5030*/  USHF.R.U32.HI UR5, URZ, UR12, UR4 ;  /* 0x0000000cff057299 */ /* 0x004fe60008011604 */
[----:B------:R-:W-:Y:S02]  /*5040*/  UMOV UR4, UR7 ;  /* 0x0000000700047c82 */ /* 0x000fe40008000000 */
[----:B------:R-:W-:Y:S02]  /*5050*/  USHF.R.U32.HI UR7, URZ, UR53, UR4 ;  /* 0x00000035ff077299 */ /* 0x000fe40008011604 */
[----:B------:R-:W-:Y:S02]  /*5060*/  USEL UR4, UR56, UR5, !UP0 ;  /* 0x0000000538047287 */ /* 0x000fe4000c000000 */
[----:B------:R-:W-:Y:S01]  /*5070*/  USEL UR7, UR57, UR7, !UP1 ;  /* 0x0000000739077287 */ /* 0x000fe2000c800000 */
[----:B------:R-:W-:Y:S01]  /*5080*/  UMOV UR5, UR9 ;  /* 0x0000000900057c82 */ /* 0x000fe20008000000 */
[----:B------:R-:W-:Y:S02]  /*5090*/  UIMAD.WIDE.U32 UR8, UR4, UR40, URZ ;  /* 0x00000028040872a5 */ /* 0x000fe4000f8e00ff */
[----:B------:R-:W-:Y:S03]  /*50a0*/  USHF.R.U32.HI UR6, URZ, UR12, UR5 ;  /* 0x0000000cff067299 */ /* 0x000fe60008011605 */
[----:B------:R-:W-:Y:S01]  /*50b0*/  UMOV UR5, UR11 ;  /* 0x0000000b00057c82 */ /* 0x000fe20008000000 */
[----:B------:R-:W-:Y:S02]  /*50c0*/  UIMAD.WIDE.U32 UR10, UR7, UR40, URZ ;  /* 0x00000028070a72a5 */ /* 0x000fe4000f8e00ff */
[----:B------:R-:W-:Y:S02]  /*50d0*/  USHF.R.U32.HI UR12, URZ, UR53, UR5 ;  /* 0x00000035ff0c7299 */ /* 0x000fe40008011605 */
[----:B------:R-:W-:Y:S01]  /*50e0*/  USEL UR6, UR37, UR6, !UP0 ;  /* 0x0000000625067287 */ /* 0x000fe2000c000000 */
[----:B------:R-:W-:Y:S02]  /*50f0*/  UMOV UR5, UR9 ;  /* 0x0000000900057c82 */ /* 0x000fe40008000000 */
[----:B------:R-:W-:Y:S01]  /*5100*/  UMOV UR10, UR11 ;  /* 0x0000000b000a7c82 */ /* 0x000fe20008000000 */
[----:B------:R-:W-:Y:S02]  /*5110*/  @UP2 USHF.R.U32.HI UR4, URZ, UR41, UR5 ;  /* 0x00000029ff042299 */ /* 0x000fe40008011605 */
[----:B------:R-:W-:Y:S02]  /*5120*/  @UP2 USHF.R.U32.HI UR7, URZ, UR41, UR10 ;  /* 0x00000029ff072299 */ /* 0x000fe4000801160a */
[----:B------:R-:W-:Y:S02]  /*5130*/  UIMAD UR4, UR42, UR4, URZ ;  /* 0x000000042a0472a4 */ /* 0x000fe4000f8e02ff */
[----:B------:R-:W-:Y:S02]  /*5140*/  UIMAD.WIDE.U32 UR10, UR6, UR40, URZ ;  /* 0x00000028060a72a5 */ /* 0x000fe4000f8e00ff */
[----:B------:R-:W-:Y:S02]  /*5150*/  USEL UR5, UR38, UR12, !UP1 ;  /* 0x0000000c26057287 */ /* 0x000fe4000c800000 */
[----:B------:R-:W-:Y:S02]  /*5160*/  UIMAD UR8, UR42, UR7, URZ ;  /* 0x000000072a0872a4 */ /* 0x000fe4000f8e02ff */
[----:B------:R-:W-:Y:S03]  /*5170*/  UISETP.GE.AND UP0, UPT, UR6, UR4, UPT ;  /* 0x000000040600728c */ /* 0x000fe6000bf06270 */
[----:B------:R-:W-:Y:S01]  /*5180*/  UMOV UR4, UR11 ;  /* 0x0000000b00047c82 */ /* 0x000fe20008000000 */
[----:B------:R-:W-:Y:S02]  /*5190*/  UISETP.GE.OR UP0, UPT, UR5, UR8, UP0 ;  /* 0x000000080500728c */ /* 0x000fe40008706670 */
[----:B------:R-:W-:Y:S02]  /*51a0*/  USHF.R.U32.HI UR4, URZ, UR41, UR4 ;  /* 0x00000029ff047299 */ /* 0x000fe40008011604 */
[----:B------:R-:W-:Y:S02]  /*51b0*/  UIMAD.WIDE.U32 UR8, UR5, UR40, URZ ;  /* 0x00000028050872a5 */ /* 0x000fe4000f8e00ff */
[----:B------:R-:W-:Y:S02]  /*51c0*/  USEL UR11, UR6, UR4, !UP2 ;  /* 0x00000004060b7287 */ /* 0x000fe4000d000000 */
[----:B------:R-:W-:Y:S02]  /*51d0*/  UIADD3 UR8, UPT, UPT, -UR5, URZ, URZ ;  /* 0x000000ff05087290 */ /* 0x000fe4000fffe1ff */
[----:B------:R-:W-:Y:S01]  /*51e0*/  UIADD3 UR10, UPT, UPT, -UR11, URZ, URZ ;  /* 0x000000ff0b0a7290 */ /* 0x000fe2000fffe1ff */
[----:B------:R-:W-:Y:S01]  /*51f0*/  @!UP0 UMOV UR4, UR9 ;  /* 0x0000000900048c82 */ /* 0x000fe20008000000 */
[----:B------:R-:W-:Y:S02]  /*5200*/  UIADD3 UR9, UPT, UPT, -UR6, URZ, URZ ;  /* 0x000000ff06097290 */ /* 0x000fe4000fffe1ff */
[----:B------:R-:W-:Y:S02]  /*5210*/  @!UP0 USHF.R.U32.HI UR4, URZ, UR41, UR4 ;  /* 0x00000029ff048299 */ /* 0x000fe40008011604 */
[----:B------:R-:W-:Y:S02]  /*5220*/  UIMAD UR10, UR42, UR10, UR6 ;  /* 0x0000000a2a0a72a4 */ /* 0x000fe4000f8e0206 */
[----:B------:R-:W-:Y:S04]  /*5230*/  @!UP0 USEL UR4, UR5, UR4, !UP2 ;  /* 0x0000000405048287 */ /* 0x000fe8000d000000 */
[----:B------:R-:W-:Y:S02]  /*5240*/  @!UP0 UIMAD UR10, UR7, UR10, UR4 ;  /* 0x0000000a070a82a4 */ /* 0x000fe4000f8e0204 */
[----:B------:R-:W-:Y:S02]  /*5250*/  @!UP0 UIADD3 UR11, UPT, UPT, UR11, -UR4, URZ ;  /* 0x800000040b0b8290 */ /* 0x000fe4000fffe0ff */
[----:B------:R-:W-:Y:S02]  /*5260*/  UIMAD UR7, UR43, UR8, UR38 ;  /* 0x000000082b0772a4 */ /* 0x000fe4000f8e0226 */
[----:B------:R-:W-:Y:S02]  /*5270*/  @!UP0 UIMAD UR6, UR11, UR42, UR5 ;  /* 0x0000002a0b0682a4 */ /* 0x000fe4000f8e0205 */
[----:B------:R-:W-:Y:S01]  /*5280*/  UIMAD UR4, UR54, UR9, UR37 ;  /* 0x00000009360472a4 */ /* 0x000fe2000f8e0225 */
[----:B------:R-:W-:Y:S02]  /*5290*/  @!UP0 UMOV UR5, UR10 ;  /* 0x0000000a00058c82 */ /* 0x000fe40008000000 */
[----:B------:R-:W-:Y:S02]  /*52a0*/  UIMAD UR38, UR5, UR43, UR7 ;  /* 0x0000002b052672a4 */ /* 0x000fe4000f8e0207 */
[----:B------:R-:W-:Y:S11]  /*52b0*/  UIMAD UR37, UR6, UR54, UR4 ;  /* 0x00000036062572a4 */ /* 0x000ff6000f8e0204 */
[----:B------:R-:W-:Y:S01]  /*52c0*/  @!UPT UIADD3 URZ, UPT, UPT, URZ, URZ, URZ ;  /* 0x000000fffffff290 */ /* 0x000fe2000fffe0ff */
.L_x_87:
[----:B------:R-:W-:Y:S01]  /*52d0*/  UISETP.NE.AND UP0, UPT, UR39, 0x1, UPT ;  /* 0x000000012700788c */ /* 0x000fe2000bf05270 */
[----:B------:R-:W-:Y:S01]  /*52e0*/  IADD3 R87, PT, PT, R87, 0x1, RZ ;  /* 0x0000000157577810 */ /* 0x000fe20007ffe0ff */
[----:B------:R-:W-:Y:S02]  /*52f0*/  USHF.L.U32 UR50, UR16, 0x6, URZ ;  /* 0x0000000610327899 */ /* 0x000fe400080006ff */
[----:B------:R-:W-:Y:S07]  /*5300*/  USHF.L.U32 UR49, UR20, 0x7, URZ ;  /* 0x0000000714317899 */ /* 0x000fee00080006ff */
[----:B------:R-:W2:Y:S01]  /*5310*/  @!UP0 LDCU.128 UR12, c[0x0][0xb10] ;  /* 0x00016200ff0c87ac */ /* 0x000ea20008000c00 */
[----:B------:R-:W3:Y:S01]  /*5320*/  @!UP0 LDCU UR5, c[0x0][0xb0c] ;  /* 0x00016180ff0587ac */ /* 0x000ee20008000800 */
[----:B------:R-:W4:Y:S01]  /*5330*/  @!UP0 LDCU UR10, c[0x0][0xb20] ;  /* 0x00016400ff0a87ac */ /* 0x000f220008000800 */
[----:B--2---:R-:W-:Y:S02]  /*5340*/  UIMAD.WIDE.U32 UR8, UR38, UR12, URZ ;  /* 0x0000000c260872a5 */ /* 0x004fe4000f8e00ff */
[----:B------:R-:W-:Y:S02]  /*5350*/  UIMAD.WIDE.U32 UR6, UR37, UR15, URZ ;  /* 0x0000000f250672a5 */ /* 0x000fe4000f8e00ff */
[----:B------:R-:W-:Y:S03]  /*5360*/  @!UP0 UISETP.NE.AND UP1, UPT, UR14, 0x1, UPT ;  /* 0x000000010e00888c */ /* 0x000fe6000bf25270 */
[----:B------:R-:W-:Y:S01]  /*5370*/  @!UP0 UMOV UR4, UR9 ;  /* 0x0000000900048c82 */ /* 0x000fe20008000000 */
[----:B---3--:R-:W-:Y:S02]  /*5380*/  @!UP0 UISETP.NE.AND UP2, UPT, UR5, 0x1, UPT ;  /* 0x000000010500888c */ /* 0x008fe4000bf45270 */
[----:B------:R-:W-:Y:S01]  /*5390*/  @!UP0 USHF.R.U32.HI UR4, URZ, UR13, UR4 ;  /* 0x0000000dff048299 */ /* 0x000fe20008011604 */
[----:B------:R-:W-:Y:S02]  /*53a0*/  @!UP0 UMOV UR6, UR7 ;  /* 0x0000000700068c82 */ /* 0x000fe40008000000 */
[----:B----4-:R-:W-:Y:S02]  /*53b0*/  @!UP0 USHF.R.U32.HI UR6, URZ, UR10, UR6 ;  /* 0x0000000aff068299 */ /* 0x010fe40008011606 */
[----:B------:R-:W-:Y:S02]  /*53c0*/  @!UP0 USEL UR7, UR38, UR4, !UP2 ;  /* 0x0000000426078287 */ /* 0x000fe4000d000000 */
[----:B------:R-:W-:Y:S04]  /*53d0*/  @!UP0 USEL UR6, UR37, UR6, !UP1 ;  /* 0x0000000625068287 */ /* 0x000fe8000c800000 */
[----:B------:R-:W-:Y:S02]  /*53e0*/  @!UP0 UIADD3 UR4, UPT, UPT, -UR7, UR6, URZ ;  /* 0x0000000607048290 */ /* 0x000fe4000fffe1ff */
[----:B------:R-:W-:Y:S02]  /*53f0*/  @!UP0 UIADD3 UR6, UPT, UPT, UR7, -UR6, URZ ;  /* 0x8000000607068290 */ /* 0x000fe4000fffe0ff */
[----:B------:R-:W-:Y:S02]  /*5400*/  @!UP0 UIMAD UR38, UR4, UR5, UR38 ;  /* 0x00000005042682a4 */ /* 0x000fe4000f8e0226 */
[----:B------:R-:W-:Y:S02]  /*5410*/  @!UP0 UIMAD UR37, UR6, UR14, UR37 ;  /* 0x0000000e062582a4 */ /* 0x000fe4000f8e0225 */
[----:B------:R-:W-:Y:S09]  /*5420*/  ULOP3.LUT UP0, URZ, UR63, 0x1b0, URZ, 0xc0, !UPT ;  /* 0x000001b03fff7892 */ /* 0x000ff2000f80c0ff */
[----:B------:R-:W-:Y:S05]  /*5430*/  BRA.U !UP0, `(.L_x_88) ;  /* 0x0000000108407547 */ /* 0x000fea000b800000 */
[----:B------:R-:W2:Y:S01]  /*5440*/  LDCU.64 UR8, c[0x4][0x80] ;  /* 0x01001000ff0877ac */ /* 0x000ea20008000a00 */
[----:B------:R-:W-:Y:S01]  /*5450*/  MOV R3, 0x0 ;  /* 0x0000000000037802 */ /* 0x000fe20000000f00 */
[----:B------:R-:W-:Y:S02]  /*5460*/  HFMA2 R12, -RZ, RZ, 0, 5.9604644775390625e-08 ;  /* 0x00000001ff0c7431 */ /* 0x000fe400000001ff */
[----:B------:R-:W-:Y:S02]  /*5470*/  IMAD.MOV.U32 R8, RZ, RZ, 0x70 ;  /* 0x00000070ff087424 */ /* 0x000fe400078e00ff */
[----:B------:R-:W-:Y:S01]  /*5480*/  IMAD.MOV.U32 R13, RZ, RZ, RZ ;  /* 0x000000ffff0d7224 */ /* 0x000fe200078e00ff */
[----:B------:R-:W3:Y:S01]  /*5490*/  LDCU.64 UR6, c[0x4][0x88] ;  /* 0x01001100ff0677ac */ /* 0x000ee20008000a00 */
[----:B------:R-:W4:Y:S01]  /*54a0*/  LDC.64 R2, c[0x4][R3] ;  /* 0x0100000003027b82 */ /* 0x000f220000000a00 */
[----:B------:R-:W1:Y:S01]  /*54b0*/  LDCU.64 UR4, c[0x4][0x8] ;  /* 0x01000100ff0477ac */ /* 0x000e620008000a00 */
[----:B--2---:R-:W-:Y:S01]  /*54c0*/  MOV R5, UR9 ;  /* 0x0000000900057c02 */ /* 0x004fe20008000f00 */
[----:B------:R-:W-:Y:S01]  /*54d0*/  IMAD.U32 R4, RZ, RZ, UR8 ;  /* 0x00000008ff047e24 */ /* 0x000fe2000f8e00ff */
[----:B---3--:R-:W-:Y:S01]  /*54e0*/  MOV R7, UR7 ;  /* 0x0000000700077c02 */ /* 0x008fe20008000f00 */
[----:B------:R-:W-:Y:S01]  /*54f0*/  IMAD.U32 R6, RZ, RZ, UR6 ;  /* 0x00000006ff067e24 */ /* 0x000fe2000f8e00ff */
[----:B-1----:R-:W-:Y:S01]  /*5500*/  MOV R11, UR5 ;  /* 0x00000005000b7c02 */ /* 0x002fe20008000f00 */
[----:B------:R-:W-:Y:S02]  /*5510*/  IMAD.U32 R10, RZ, RZ, UR4 ;  /* 0x00000004ff0a7e24 */ /* 0x000fe4000f8e00ff */
[----:B------:R-:W-:Y:S07]  /*5520*/  LEPC R20, `(.L_x_88) ;  /* 0x000000001014794e */ /* 0x000fee0000000000 */
[----:B----45:R-:W-:Y:S05]  /*5530*/  CALL.ABS.NOINC R2 ;  /* 0x0000000002007343 */ /* 0x030fea0003c00000 */
.L_x_88:
[----:B------:R-:W-:Y:S01]  /*5540*/  LOP3.LUT P0, RZ, R94, 0x1b0, RZ, 0xc0, !PT ;  /* 0x000001b05eff7812 */ /* 0x000fe2000780c0ff */
[----:B------:R-:W-:Y:S11]  /*5550*/  BSSY.RECONVERGENT B6, `(.L_x_89) ;  /* 0x0000013000067945 */ /* 0x000ff60003800200 */
[----:B------:R-:W-:Y:S01]  /*5560*/  @!UPT UIADD3 URZ, UPT, UPT, URZ, URZ, URZ ;  /* 0x000000fffffff290 */ /* 0x000fe2000fffe0ff */
[----:B------:R-:W-:Y:S05]  /*5570*/  @!P0 BRA `(.L_x_90) ;  /* 0x0000000000408947 */ /* 0x000fea0003800000 */
        /* <DEDUP_REMOVED lines=16> */
.L_x_90:
[----:B------:R-:W-:Y:S05]  /*5680*/  BSYNC.RECONVERGENT B6 ;  /* 0x0000000000067941 */ /* 0x000fea0003800200 */
.L_x_89:
[----:B------:R-:W-:Y:S01]  /*5690*/  R2UR UR4, R86 ;  /* 0x00000000560472ca */ /* 0x000fe200000e0000 */
[----:B------:R-:W-:Y:S01]  /*56a0*/  UISETP.NE.U32.AND UP0, UPT, UR60, URZ, UPT ;  /* 0x000000ff3c00728c */ /* 0x000fe2000bf05070 */
[----:B------:R-:W-:Y:S02]  /*56b0*/  ISETP.NE.U32.AND P4, PT, R82, RZ, PT ;  /* 0x000000ff5200720c */ /* 0x000fe40003f85070 */
[----:B------:R-:W-:Y:S01]  /*56c0*/  ISETP.NE.U32.AND P2, PT, RZ, UR46, PT ;  /* 0x0000002eff007c0c */ /* 0x000fe2000bf45070 */
[----:B------:R-:W-:Y:S01]  /*56d0*/  UISETP.NE.AND.EX UP1, UPT, UR61, URZ, UPT, UP0 ;  /* 0x000000ff3d00728c */ /* 0x000fe2000bf25300 */
[----:B------:R-:W-:Y:S01]  /*56e0*/  ISETP.NE.AND.EX P4, PT, R83, RZ, PT, P4 ;  /* 0x000000ff5300720c */ /* 0x000fe20003f85340 */
[----:B------:R-:W-:Y:S01]  /*56f0*/  UPLOP3.LUT UP0, UPT, UPT, UPT, UPT, 0x40, 0x4 ;  /* 0x000000000004789c */ /* 0x000fe20003f0e870 */
[----:B------:R-:W-:Y:S05]  /*5700*/  ISETP.NE.AND.EX P2, PT, RZ, UR47, PT, P2 ;  /* 0x0000002fff007c0c */ /* 0x000fea000bf45320 */
[----:B------:R-:W-:Y:S06]  /*5710*/  UISETP.NE.AND UP2, UPT, UR4, URZ, UPT ;  /* 0x000000ff0400728c */ /* 0x000fec000bf45270 */
[----:B------:R-:W-:Y:S05]  /*5720*/  PLOP3.LUT P1, PT, PT, PT, UP2, 0x80, 0x8 ;  /* 0x000000000008781c */ /* 0x000fea0003f2f028 */
[----:B------:R-:W-:Y:S06]  /*5730*/  @UP2 UPLOP3.LUT UP0, UPT, UPT, UPT, UP1, 0x80, 0x8 ;  /* 0x000000000008289c */ /* 0x000fec0003f0f010 */
[----:B------:R-:W-:Y:S01]  /*5740*/  PLOP3.LUT P0, PT, PT, PT, UP0, 0x80, 0x8 ;  /* 0x000000000008781c */ /* 0x000fe20003f0f008 */
[----:B------:R-:W-:Y:S01]  /*5750*/  @!UPT UIADD3 URZ, UPT, UPT, URZ, URZ, URZ ;  /* 0x000000fffffff290 */ /* 0x000fe2000fffe0ff */
[----:B------:R-:W-:Y:S11]  /*5760*/  BRA.U !UP1, `(.L_x_91) ;  /* 0x00000001093c7547 */ /* 0x000ff6000b800000 */
[----:B------:R-:W-:Y:S01]  /*5770*/  UISETP.NE.U32.AND UP0, UPT, UR46, URZ, UPT ;  /* 0x000000ff2e00728c */ /* 0x000fe2000bf05070 */
[----:B-1----:R-:W-:Y:S01]  /*5780*/  HFMA2 R0, -RZ, RZ, 0, 5.9604644775390625e-08 ;  /* 0x00000001ff007431 */ /* 0x002fe200000001ff */
[----:B------:R-:W1:Y:S01]  /*5790*/  LDCU.64 UR8, c[0x0][0x358] ;  /* 0x00006b00ff0877ac */ /* 0x000e620008000a00 */
[----:B------:R-:W-:Y:S01]  /*57a0*/  IMAD.MOV.U32 R84, RZ, RZ, 0x1 ;  /* 0x00000001ff547424 */ /* 0x000fe200078e00ff */
[----:B------:R-:W-:Y:S06]  /*57b0*/  UISETP.NE.AND.EX UP0, UPT, UR47, URZ, UPT, UP0 ;  /* 0x000000ff2f00728c */ /* 0x000fec000bf05300 */
[----:B------:R-:W-:Y:S05]  /*57c0*/  PLOP3.LUT P3, PT, PT, PT, UP0, 0x80, 0x8 ;  /* 0x000000000008781c */ /* 0x000fea0003f6f008 */
[----:B------:R-:W2:Y:S01]  /*57d0*/  @UP0 LDCU.64 UR4, c[0x0][0x888] ;  /* 0x00011100ff0407ac */ /* 0x000ea20008000a00 */
[----:B------:R-:W-:Y:S07]  /*57e0*/  @UP0 UIMAD UR6, UR36, UR60, URZ ;  /* 0x0000003c240602a4 */ /* 0x000fee000f8e02ff */
[----:B------:R-:W-:Y:S01]  /*57f0*/  @!P3 PRMT R84, R0, 0x7610, R84 ;  /* 0x000076100054b816 */ /* 0x000fe20000000054 */
[----:B--2---:R-:W-:Y:S06]  /*5800*/  @UP0 UIMAD.WIDE UR4, UR6, 0x4, UR4 ;  /* 0x00000004060408a5 */ /* 0x004fec000f8e0204 */
[----:B------:R-:W-:Y:S01]  /*5810*/  IMAD.U32 R2, RZ, RZ, UR4 ;  /* 0x00000004ff027e24 */ /* 0x000fe2000f8e00ff */
[----:B------:R-:W-:Y:S04]  /*5820*/  MOV R3, UR5 ;  /* 0x0000000500037c02 */ /* 0x000fe80008000f00 */
[----:B------:R-:W2:Y:S01]  /*5830*/  @!UP0 LDCU UR4, c[0x0][0x880] ;  /* 0x00011000ff0487ac */ /* 0x000ea20008000800 */
[----:B-1---5:R3:W5:Y:S02]  /*5840*/  @P3 LDG.E R41, desc[UR8][R2.64] ;  /* 0x0000000802293981 */ /* 0x022764000c1e1900 */
[----:B--23--:R-:W-:Y:S02]  /*5850*/  @!P3 IMAD.U32 R41, RZ, RZ, UR4 ;  /* 0x00000004ff29be24 */ /* 0x00cfe4000f8e00ff */
.L_x_91:
[----:B------:R-:W-:Y:S05]  /*5860*/  @!P4 BRA `(.L_x_92) ;  /* 0x000000000024c947 */ /* 0x000fea0003800000 */
[----:B------:R-:W-:Y:S01]  /*5870*/  ISETP.NE.U32.AND P3, PT, R80, RZ, PT ;  /* 0x000000ff5000720c */ /* 0x000fe20003f65070 */
[----:B------:R-:W2:Y:S03]  /*5880*/  LDCU.64 UR4, c[0x0][0x358] ;  /* 0x00006b00ff0477ac */ /* 0x000ea60008000a00 */
[----:B------:R-:W-:Y:S11]  /*5890*/  ISETP.NE.AND.EX P3, PT, R81, RZ, PT, P3 ;  /* 0x000000ff5100720c */ /* 0x000ff60003f65330 */
[----:B------:R-:W-:Y:S02]  /*58a0*/  @!UPT UIADD3 URZ, UPT, UPT, URZ, URZ, URZ ;  /* 0x000000fffffff290 */ /* 0x000fe4000fffe0ff */
[----:B------:R-:W3:Y:S01]  /*58b0*/  @P3 LDC.64 R2, c[0x0][0x8a8] ;  /* 0x00022a00ff023b82 */ /* 0x000ee20000000a00 */
[----:B-1----:R-:W-:Y:S04]  /*58c0*/  @P3 IMAD R0, R82, UR36, RZ ;  /* 0x0000002452003c24 */ /* 0x002fe8000f8e02ff */
[----:B---3--:R-:W-:Y:S05]  /*58d0*/  @P3 IMAD.WIDE R2, R0, 0x4, R2 ;  /* 0x0000000400023825 */ /* 0x008fea00078e0202 */
[----:B--2--5:R2:W5:Y:S02]  /*58e0*/  @P3 LDG.E R38, desc[UR4][R2.64] ;  /* 0x0000000402263981 */ /* 0x024564000c1e1900 */
[----:B--2---:R-:W3:Y:S02]  /*58f0*/  @!P3 LDC R38, c[0x0][0x8a0] ;  /* 0x00022800ff26bb82 */ /* 0x004ee40000000800 */
.L_x_92:
[----:B-----5:R-:W-:Y:S01]  /*5900*/  FSETP.NEU.AND P4, PT, R41, RZ, PT ;  /* 0x000000ff2900720b */ /* 0x020fe20003f8d000 */
[----:B------:R-:W-:Y:S01]  /*5910*/  BSSY B1, `(.L_x_93) ;  /* 0x0000042000017945 */ /* 0x000fe20003800000 */
[----:B------:R-:W-:Y:S01]  /*5920*/  SEL R5, RZ, 0xffffffff, P2 ;  /* 0xffffffffff057807 */ /* 0x000fe20001000000 */
[----:B------:R-:W-:Y:S01]  /*5930*/  IMAD.MOV.U32 R102, RZ, RZ, 0x1 ;  /* 0x00000001ff667424 */ /* 0x000fe200078e00ff */
[----:B------:R-:W-:Y:S02]  /*5940*/  LOP3.LUT P3, RZ, R84, 0xff, RZ, 0xc0, !PT ;  /* 0x000000ff54ff7812 */ /* 0x000fe4000786c0ff */
[----:B------:R-:W-:Y:S02]  /*5950*/  CS2R R78, SRZ ;  /* 0x00000000004e7805 */ /* 0x000fe4000001ff00 */
[----:B------:R-:W-:Y:S02]  /*5960*/  @P1 SEL R4, RZ, 0xffffffff, P4 ;  /* 0xffffffffff041807 */ /* 0x000fe40002000000 */
[----:B------:R-:W-:Y:S02]  /*5970*/  CS2R R76, SRZ ;  /* 0x00000000004c7805 */ /* 0x000fe4000001ff00 */
[----:B------:R-:W-:Y:S02]  /*5980*/  LEA R2, R90, UR44, 0x3 ;  /* 0x0000002c5a027c11 */ /* 0x000fe4000f8e18ff */
[----:B------:R-:W-:Y:S02]  /*5990*/  CS2R R74, SRZ ;  /* 0x00000000004a7805 */ /* 0x000fe4000001ff00 */
[----:B------:R-:W-:Y:S02]  /*59a0*/  @P0 SEL R4, R5, R4, !P3 ;  /* 0x0000000405040207 */ /* 0x000fe40005800000 */
[----:B------:R-:W-:Y:S02]  /*59b0*/  CS2R R72, SRZ ;  /* 0x0000000000487805 */ /* 0x000fe4000001ff00 */
[----:B------:R-:W-:Y:S02]  /*59c0*/  LEA R100, R36, UR44, 0x3 ;  /* 0x0000002c24647c11 */ /* 0x000fe4000f8e18ff */
[----:B------:R-:W-:Y:S02]  /*59d0*/  @P1 LOP3.LUT R4, R4, 0x1, RZ, 0xc0, !PT ;  /* 0x0000000104041812 */ /* 0x000fe400078ec0ff */
[----:B------:R-:W-:Y:S02]  /*59e0*/  SHF.L.U32 R3, R92, 0x1f, RZ ;  /* 0x0000001f5c037819 */ /* 0x000fe400000006ff */
[----:B------:R-:W-:Y:S02]  /*59f0*/  ISETP.NE.U32.OR P6, PT, R4, 0x1, !P1 ;  /* 0x000000010400780c */ /* 0x000fe40004fc5470 */
[----:B------:R-:W-:Y:S02]  /*5a00*/  PLOP3.LUT P2, PT, PT, PT, UP1, 0x80, 0x8 ;  /* 0x000000000008781c */ /* 0x000fe40003f4f018 */
[C---:B------:R-:W-:Y:S02]  /*5a10*/  LEA.HI R39, R36.reuse, R36, RZ, 0x1 ;  /* 0x0000002424277211 */ /* 0x040fe400078f08ff */
[----:B------:R-:W-:Y:S02]  /*5a20*/  SEL R4, RZ, 0xffffffff, P4 ;  /* 0xffffffffff047807 */ /* 0x000fe40002000000 */
[----:B------:R-:W-:Y:S01]  /*5a30*/  P2R R96, PR, RZ, 0x40 ;  /* 0x00000040ff607803 */ /* 0x000fe20000000000 */
[C---:B-1----:R-:W-:Y:S01]  /*5a40*/  IMAD.SHL.U32 R0, R39.reuse, 0x40, RZ ;  /* 0x0000004027007824 */ /* 0x042fe200078e00ff */
[----:B------:R-:W-:Y:S03]  /*5a50*/  LOP3.LUT R39, R39, 0xffe, RZ, 0xc0, !PT ;  /* 0x00000ffe27277812 */ /* 0x000fe600078ec0ff */
[----:B------:R-:W-:Y:S02]  /*5a60*/  @P6 SHF.L.U32 R7, R89, 0x1f, RZ ;  /* 0x0000001f59076819 */ /* 0x000fe400000006ff */
[----:B------:R-:W-:Y:S01]  /*5a70*/  @P2 SEL R4, R5, R4, !P3 ;  /* 0x0000000405042207 */ /* 0x000fe20005800000 */
[----:B------:R-:W-:Y:S01]  /*5a80*/  IMAD.IADD R39, R36, 0x1, -R39 ;  /* 0x0000000124277824 */ /* 0x000fe200078e0a27 */
[----:B------:R-:W1:Y:S01]  /*5a90*/  @P6 SYNCS.PHASECHK.TRANS64.TRYWAIT P1, [R2+URZ+0x40], R7 ;  /* 0x00004007020065a7 */ /* 0x000e6200080211ff */
[----:B------:R-:W-:Y:S02]  /*5aa0*/  LOP3.LUT R0, R0, 0xffffff80, RZ, 0xc0, !PT ;  /* 0xffffff8000007812 */ /* 0x000fe400078ec0ff */
[----:B------:R-:W-:Y:S03]  /*5ab0*/  LOP3.LUT R4, R4, 0x1, RZ, 0xc0, !PT ;  /* 0x0000000104047812 */ /* 0x000fe600078ec0ff */
[----:B------:R-:W-:Y:S01]  /*5ac0*/  IMAD.IADD R0, R37, 0x1, R0 ;  /* 0x0000000125007824 */ /* 0x000fe200078e0200 */
[----:B------:R-:W-:Y:S03]  /*5ad0*/  ISETP.NE.U32.AND P5, PT, R4, 0x1, PT ;  /* 0x000000010400780c */ /* 0x000fe60003fa5070 */
[----:B------:R-:W-:Y:S01]  /*5ae0*/  IMAD R39, R39, 0x100000, R0 ;  /* 0x0010000027277824 */ /* 0x000fe200078e0200 */
[----:B------:R-:W-:Y:S01]  /*5af0*/  P2R R103, PR, RZ, 0x20 ;  /* 0x00000020ff677803 */ /* 0x000fe20000000000 */
[----:B------:R2:W4:Y:S01]  /*5b00*/  SYNCS.PHASECHK.TRANS64.TRYWAIT P0, [R100+URZ+0x90], R3 ;  /* 0x00009003640075a7 */ /* 0x00052200080011ff */
[----:B-1----:R-:W-:Y:S01]  /*5b10*/  @P6 SEL R102, RZ, 0x1, !P1 ;  /* 0x00000001ff666807 */ /* 0x002fe20004800000 */
[----:B--2---:R-:W-:Y:S06]  /*5b20*/  @!P6 BRA `(.L_x_94) ;  /* 0x000000000080e947 */ /* 0x004fec0003800000 */
[----:B------:R-:W-:Y:S01]  /*5b30*/  @P5 IMAD R6, R90, 0x1000, R71 ;  /* 0x000010005a065824 */ /* 0x000fe200078e0247 */
[----:B------:R-:W1:Y:S01]  /*5b40*/  S2R R0, SR_CgaCtaId ;  /* 0x0000000000007919 */ /* 0x000e620000008800 */
[----:B------:R-:W-:Y:S01]  /*5b50*/  ISETP.NE.AND P1, PT, R102, RZ, PT ;  /* 0x000000ff6600720c */ /* 0x000fe20003f25270 */
[----:B------:R-:W-:Y:S01]  /*5b60*/  BSSY B0, `(.L_x_95) ;  /* 0x000000b000007945 */ /* 0x000fe20003800000 */
[----:B------:R-:W-:Y:S01]  /*5b70*/  @P5 VIADD R4, R6, UR44 ;  /* 0x0000002c06045c36 */ /* 0x000fe20008000000 */
[----:B------:R-:W-:Y:S02]  /*5b80*/  CS2R R74, SRZ ;  /* 0x00000000004a7805 */ /* 0x000fe4000001ff00 */
[----:B------:R-:W-:Y:S02]  /*5b90*/  CS2R R72, SRZ ;  /* 0x0000000000487805 */ /* 0x000fe4000001ff00 */
[----:B------:R-:W-:Y:S01]  /*5ba0*/  CS2R R78, SRZ ;  /* 0x00000000004e7805 */ /* 0x000fe2000001ff00 */
[----:B------:R-:W-:Y:S01]  /*5bb0*/  @P5 IMAD R4, R93, -0x10, R4 ;  /* 0xfffffff05d045824 */ /* 0x000fe200078e0204 */
[----:B------:R-:W-:Y:S04]  /*5bc0*/  CS2R R76, SRZ ;  /* 0x00000000004c7805 */ /* 0x000fe8000001ff00 */
[----:B------:R-:W-:Y:S05]  /*5bd0*/  @P1 BRA `(.L_x_96) ;  /* 0x00000000000c1947 */ /* 0x000fea0003800000 */
[----:B------:R-:W-:Y:S04]  /*5be0*/  SHF.L.U32 R5, R89, 0x1f, RZ ;  /* 0x0000001f59057819 */ /* 0x000fe800000006ff */
[----:B------:R-:W2:Y:S02]  /*5bf0*/  SYNCS.PHASECHK.TRANS64.TRYWAIT P1, [R2+URZ+0x40], R5 ;  /* 0x00004005020075a7 */ /* 0x000ea400080211ff */
[----:B--2---:R-:W-:Y:S05]  /*5c00*/  @!P1 BRA `(.L_x_97) ;  /* 0x0000002000f49947 */ /* 0x004fea0003800000 */
.L_x_96:
[----:B------:R-:W-:Y:S05]  /*5c10*/  BSYNC B0 ;  /* 0x0000000000007941 */ /* 0x000fea0003800000 */
.L_x_95:
[----:B------:R-:W-:Y:S01]  /*5c20*/  ISETP.NE.AND P1, PT, R103, RZ, PT ;  /* 0x000000ff6700720c */ /* 0x000fe20003f25270 */
[----:B--2---:R-:W-:Y:S02]  /*5c30*/  VIADD R5, R2, 0x50 ;  /* 0x0000005002057836 */ /* 0x004fe40000000000 */
[----:B------:R-:W-:Y:S03]  /*5c40*/  VIADD R90, R90, 0x1 ;  /* 0x000000015a5a7836 */ /* 0x000fe60000000000 */
[----:B-1----:R-:W-:Y:S07]  /*5c50*/  PRMT R0, R0, 0x654, R5 ;  /* 0x0000065400007816 */ /* 0x002fee0000000005 */
[----:B------:R1:W2:Y:S04]  /*5c60*/  @P1 LDS.128 R72, [R6+UR44+0x200] ;  /* 0x0002002c06481984 */ /* 0x0002a80008000c00 */
[----:B------:R1:W1:Y:S01]  /*5c70*/  @P1 LDS.128 R76, [R4+0x210] ;  /* 0x00021000044c1984 */ /* 0x0002620000000c00 */
[C---:B------:R-:W-:Y:S01]  /*5c80*/  ISETP.NE.AND P1, PT, R90.reuse, 0x2, PT ;  /* 0x000000025a00780c */ /* 0x040fe20003f25270 */
[----:B------:R-:W-:Y:S01]  /*5c90*/  @!PT LDS RZ, [RZ] ;  /* 0x00000000fffff984 */ /* 0x000fe20000000800 */
[----:B------:R-:W-:Y:S01]  /*5ca0*/  @!PT LDS RZ, [RZ] ;  /* 0x00000000fffff984 */ /* 0x000fe20000000800 */
[----:B------:R-:W-:Y:S01]  /*5cb0*/  @!PT LDS RZ, [RZ] ;  /* 0x00000000fffff984 */ /* 0x000fe20000000800 */
[----:B------:R-:W-:Y:S01]  /*5cc0*/  @!PT LDS RZ, [RZ] ;  /* 0x00000000fffff984 */ /* 0x000fe20000000800 */
[----:B------:R5:W-:Y:S06]  /*5cd0*/  MEMBAR.ALL.CTA ;  /* 0x0000000000007992 */ /* 0x000bec0000008000 */
[----:B-----5:R-:W5:Y:S01]  /*5ce0*/  FENCE.VIEW.ASYNC.S ;  /* 0x00000000000073c6 */ /* 0x020f620000000000 */
[----:B------:R-:W-:Y:S01]  /*5cf0*/  SEL R90, R90, RZ, P1 ;  /* 0x000000ff5a5a7207 */ /* 0x000fe20000800000 */
[----:B-----5:R5:W-:Y:S02]  /*5d00*/  SYNCS.ARRIVE.TRANS64.RED.A1T0 RZ, [R0+URZ], RZ ;  /* 0x000000ff00ff79a7 */ /* 0x020be400081004ff */
[----:B-----5:R-:W-:Y:S04]  /*5d10*/  SEL R0, RZ, 0x1, P1 ;  /* 0x00000001ff007807 */ /* 0x020fe80000800000 */
[----:B--2---:R-:W-:Y:S02]  /*5d20*/  LOP3.LUT R89, R89, R0, RZ, 0x3c, !PT ;  /* 0x0000000059597212 */ /* 0x004fe400078e3cff */
.L_x_94:
[----:B------:R-:W-:Y:S05]  /*5d30*/  BSYNC B1 ;  /* 0x0000000000017941 */ /* 0x000fea0003800000 */
.L_x_93:
[----:B------:R-:W-:Y:S04]  /*5d40*/  SHF.R.U32.HI R0, RZ, 0x15, R39 ;  /* 0x00000015ff007819 */ /* 0x000fe80000011627 */
[----:B------:R-:W-:Y:S01]  /*5d50*/  LOP3.LUT P1, RZ, R0, 0x3, R85, 0x48, !PT ;  /* 0x0000000300ff7812 */ /* 0x000fe20007824855 */
[----:B------:R-:W-:Y:S01]  /*5d60*/  @!UPT UIADD3 URZ, UPT, UPT, URZ, URZ, URZ ;  /* 0x000000fffffff290 */ /* 0x000fe2000fffe0ff */
[----:B----4-:R-:W-:Y:S11]  /*5d70*/  @P0 BRA `(.L_x_98) ;  /* 0x0000000000080947 */ /* 0x010ff60003800000 */
[----:B------:R-:W2:Y:S02]  /*5d80*/  SYNCS.PHASECHK.TRANS64.TRYWAIT P0, [R100+URZ+0x90], R3 ;  /* 0x00009003640075a7 */ /* 0x000ea400080011ff */
[----:B--2---:R-:W-:Y:S05]  /*5d90*/  @!P0 BRA `(.L_x_99) ;  /* 0x0000002000a48947 */ /* 0x004fea0003800000 */
.L_x_98:
[----:B------:R-:W-:Y:S05]  /*5da0*/  @!P1 BRA `(.L_x_100) ;  /* 0x0000000000409947 */ /* 0x000fea0003800000 */
[----:B------:R-:W4:Y:S01]  /*5db0*/  LDCU.64 UR8, c[0x4][0x70] ;  /* 0x01000e00ff0877ac */ /* 0x000f220008000a00 */
[----:B--2---:R-:W-:Y:S01]  /*5dc0*/  MOV R3, 0x0 ;  /* 0x0000000000037802 */ /* 0x004fe20000000f00 */
[----:B------:R-:W-:Y:S02]  /*5dd0*/  HFMA2 R12, -RZ, RZ, 0, 5.9604644775390625e-08 ;  /* 0x00000001ff0c7431 */ /* 0x000fe400000001ff */
[----:B------:R-:W-:Y:S02]  /*5de0*/  IMAD.MOV.U32 R8, RZ, RZ, 0x192 ;  /* 0x00000192ff087424 */ /* 0x000fe400078e00ff */
[----:B------:R-:W-:Y:S01]  /*5df0*/  IMAD.MOV.U32 R13, RZ, RZ, RZ ;  /* 0x000000ffff0d7224 */ /* 0x000fe200078e00ff */
[----:B------:R-:W2:Y:S01]  /*5e00*/  LDCU.64 UR6, c[0x4][0x78] ;  /* 0x01000f00ff0677ac */ /* 0x000ea20008000a00 */
[----:B------:R-:W3:Y:S01]  /*5e10*/  LDC.64 R2, c[0x4][R3] ;  /* 0x0100000003027b82 */ /* 0x000ee20000000a00 */
[----:B------:R-:W5:Y:S01]  /*5e20*/  LDCU.64 UR4, c[0x4][0x10] ;  /* 0x01000200ff0477ac */ /* 0x000f620008000a00 */
[----:B----4-:R-:W-:Y:S01]  /*5e30*/  MOV R5, UR9 ;  /* 0x0000000900057c02 */ /* 0x010fe20008000f00 */
[----:B-1----:R-:W-:Y:S01]  /*5e40*/  IMAD.U32 R4, RZ, RZ, UR8 ;  /* 0x00000008ff047e24 */ /* 0x002fe2000f8e00ff */
[----:B--2---:R-:W-:Y:S01]  /*5e50*/  MOV R7, UR7 ;  /* 0x0000000700077c02 */ /* 0x004fe20008000f00 */
[----:B------:R-:W-:Y:S01]  /*5e60*/  IMAD.U32 R6, RZ, RZ, UR6 ;  /* 0x00000006ff067e24 */ /* 0x000fe2000f8e00ff */
[----:B-----5:R-:W-:Y:S01]  /*5e70*/  MOV R11, UR5 ;  /* 0x00000005000b7c02 */ /* 0x020fe20008000f00 */
[----:B------:R-:W-:Y:S02]  /*5e80*/  IMAD.U32 R10, RZ, RZ, UR4 ;  /* 0x00000004ff0a7e24 */ /* 0x000fe4000f8e00ff */
[----:B------:R-:W-:Y:S07]  /*5e90*/  LEPC R20, `(.L_x_100) ;  /* 0x000000001014794e */ /* 0x000fee0000000000 */
[----:B---3--:R-:W-:Y:S05]  /*5ea0*/  CALL.ABS.NOINC R2 ;  /* 0x0000000002007343 */ /* 0x008fea0003c00000 */
.L_x_100:
[-C--:B------:R-:W-:Y:S01]  /*5eb0*/  F2FP.F16.E4M3.UNPACK_B R42, R72.reuse ;  /* 0x00000048ff2a723e */ /* 0x080fe200020006ff */
[----:B------:R-:W-:Y:S05]  /*5ec0*/  WARPSYNC.ALL ;  /* 0x0000000000007948 */ /* 0x000fea0003800000 */
[----:B------:R-:W-:Y:S01]  /*5ed0*/  R2UR UR4, R39 ;  /* 0x00000000270472ca */ /* 0x000fe200000e0000 */
[--C-:B------:R-:W-:Y:S01]  /*5ee0*/  HADD2.F32 R40, -RZ, R42.reuse.H0_H0 ;  /* 0x2000002aff287230 */ /* 0x100fe20000004100 */
[----:B------:R-:W-:Y:S01]  /*5ef0*/  F2FP.F16.E4M3.UNPACK_B R43, R72.H1 ;  /* 0x00000048ff2b723e */ /* 0x000fe200030006ff */
[----:B------:R-:W-:Y:S01]  /*5f00*/  HADD2.F32 R42, -RZ, R42.H1_H1 ;  /* 0x3000002aff2a7230 */ /* 0x000fe20000004100 */
[-C--:B------:R-:W-:Y:S01]  /*5f10*/  F2FP.F16.E4M3.UNPACK_B R45, R73.reuse ;  /* 0x00000049ff2d723e */ /* 0x080fe200020006ff */
[----:B------:R-:W-:Y:S01]  /*5f20*/  BSSY.RECONVERGENT B0, `(.L_x_101) ;  /* 0x0000099000007945 */ /* 0x000fe20003800200 */
[----:B------:R-:W-:Y:S01]  /*5f30*/  F2FP.F16.E4M3.UNPACK_B R47, R73.H1 ;  /* 0x00000049ff2f723e */ /* 0x000fe200030006ff */
[--C-:B------:R-:W-:Y:S01]  /*5f40*/  HADD2.F32 R44, -RZ, R43.reuse.H0_H0 ;  /* 0x2000002bff2c7230 */ /* 0x100fe20000004100 */
[-C--:B------:R-:W-:Y:S01]  /*5f50*/  F2FP.F16.E4M3.UNPACK_B R49, R74.reuse ;  /* 0x0000004aff31723e */ /* 0x080fe200020006ff */
[----:B------:R-:W-:Y:S01]  /*5f60*/  HADD2.F32 R46, -RZ, R43.H1_H1 ;  /* 0x3000002bff2e7230 */ /* 0x000fe20000004100 */
[----:B------:R-:W-:Y:S01]  /*5f70*/  F2FP.F16.E4M3.UNPACK_B R51, R74.H1 ;  /* 0x0000004aff33723e */ /* 0x000fe200030006ff */
[--C-:B------:R-:W-:Y:S01]  /*5f80*/  HADD2.F32 R43, -RZ, R45.reuse.H0_H0 ;  /* 0x2000002dff2b7230 */ /* 0x100fe20000004100 */
[-C--:B------:R-:W-:Y:S01]  /*5f90*/  F2FP.F16.E4M3.UNPACK_B R53, R75.reuse ;  /* 0x0000004bff35723e */ /* 0x080fe200020006ff */
[----:B-1----:R-:W-:Y:S01]  /*5fa0*/  LDTM.16dp32bit_t0_t15.x32 R4, tmem[UR4] ;  /* 0x00000004000479ee */ /* 0x002fe20008a80000 */
[----:B------:R-:W3:Y:S01]  /*5fb0*/  LDTM.16dp32bit_t16_t31.x32 R4, tmem[UR4+0x20] ;  /* 0x00002004000479ee */ /* 0x000ee20008aa0000 */
[----:B------:R-:W-:Y:S01]  /*5fc0*/  ISETP.NE.AND P6, PT, R96, RZ, PT ;  /* 0x000000ff6000720c */ /* 0x000fe20003fc5270 */
[----:B------:R-:W-:Y:S01]  /*5fd0*/  HADD2.F32 R48, -RZ, R45.H1_H1 ;  /* 0x3000002dff307230 */ /* 0x000fe20000004100 */
[----:B------:R-:W-:Y:S01]  /*5fe0*/  IADD3 R109, PT, PT, R71, UR44, RZ ;  /* 0x0000002c476d7c10 */ /* 0x000fe2000fffe0ff */
[----:B------:R-:W-:Y:S01]  /*5ff0*/  HADD2.F32 R52, -RZ, R49.H1_H1 ;  /* 0x30000031ff347230 */ /* 0x000fe20000004100 */
[----:B------:R-:W-:Y:S01]  /*6000*/  SHF.L.U32 R108, R88, 0x4, RZ ;  /* 0x00000004586c7819 */ /* 0x000fe200000006ff */
[----:B------:R-:W-:Y:S01]  /*6010*/  HADD2.F32 R56, -RZ, R53.H1_H1 ;  /* 0x30000035ff387230 */ /* 0x000fe20000004100 */
[----:B------:R-:W-:Y:S01]  /*6020*/  F2FP.F16.E4M3.UNPACK_B R55, R75.H1 ;  /* 0x0000004bff37723e */ /* 0x000fe200030006ff */
[--C-:B------:R-:W-:Y:S01]  /*6030*/  HADD2.F32 R45, -RZ, R47.reuse.H0_H0 ;  /* 0x2000002fff2d7230 */ /* 0x100fe20000004100 */
[----:B------:R-:W-:Y:S01]  /*6040*/  IADD3 R101, PT, PT, R109, R108, RZ ;  /* 0x0000006c6d657210 */ /* 0x000fe20007ffe0ff */
[----:B------:R-:W-:Y:S01]  /*6050*/  HADD2.F32 R50, -RZ, R47.H1_H1 ;  /* 0x3000002fff327230 */ /* 0x000fe20000004100 */
[-C--:B------:R-:W-:Y:S01]  /*6060*/  F2FP.F16.E4M3.UNPACK_B R57, R76.reuse ;  /* 0x0000004cff39723e */ /* 0x080fe200020006ff */
[----:B------:R-:W-:Y:S01]  /*6070*/  HADD2.F32 R47, -RZ, R49.H0_H0 ;  /* 0x20000031ff2f7230 */ /* 0x000fe20000004100 */
[----:B------:R-:W-:Y:S01]  /*6080*/  F2FP.F16.E4M3.UNPACK_B R59, R76.H1 ;  /* 0x0000004cff3b723e */ /* 0x000fe200030006ff */
[----:B------:R-:W-:Y:S01]  /*6090*/  HADD2.F32 R49, -RZ, R51.H0_H0 ;  /* 0x20000033ff317230 */ /* 0x000fe20000004100 */
[-C--:B------:R-:W-:Y:S01]  /*60a0*/  F2FP.F16.E4M3.UNPACK_B R61, R77.reuse ;  /* 0x0000004dff3d723e */ /* 0x080fe200020006ff */
[----:B------:R-:W-:Y:S01]  /*60b0*/  HADD2.F32 R60, -RZ, R57.H1_H1 ;  /* 0x30000039ff3c7230 */ /* 0x000fe20000004100 */
[----:B------:R-:W-:Y:S01]  /*60c0*/  F2FP.F16.E4M3.UNPACK_B R63, R77.H1 ;  /* 0x0000004dff3f723e */ /* 0x000fe200030006ff */
[----:B------:R-:W-:Y:S01]  /*60d0*/  HADD2.F32 R54, -RZ, R51.H1_H1 ;  /* 0x30000033ff367230 */ /* 0x000fe20000004100 */
[-C--:B------:R-:W-:Y:S01]  /*60e0*/  F2FP.F16.E4M3.UNPACK_B R65, R78.reuse ;  /* 0x0000004eff41723e */ /* 0x080fe200020006ff */
[----:B------:R-:W-:Y:S01]  /*60f0*/  HADD2.F32 R51, -RZ, R53.H0_H0 ;  /* 0x20000035ff337230 */ /* 0x000fe20000004100 */
[----:B------:R-:W-:Y:S01]  /*6100*/  F2FP.F16.E4M3.UNPACK_B R67, R78.H1 ;  /* 0x0000004eff43723e */ /* 0x000fe200030006ff */
[----:B------:R-:W-:Y:S01]  /*6110*/  HADD2.F32 R64, -RZ, R61.H1_H1 ;  /* 0x3000003dff407230 */ /* 0x000fe20000004100 */
[----:B------:R-:W-:Y:S01]  /*6120*/  ISETP.NE.AND P0, PT, R95, RZ, PT ;  /* 0x000000ff5f00720c */ /* 0x000fe20003f05270 */
[C---:B---3--:R-:W-:Y:S01]  /*6130*/  FMUL R0, R38.reuse, R4 ;  /* 0x0000000426007220 */ /* 0x048fe20000400000 */
[C---:B------:R-:W-:Y:S01]  /*6140*/  FMUL R2, R38.reuse, R5 ;  /* 0x0000000526027220 */ /* 0x040fe20000400000 */
[C---:B------:R-:W-:Y:S01]  /*6150*/  FMUL R4, R38.reuse, R8 ;  /* 0x0000000826047220 */ /* 0x040fe20000400000 */
[C---:B------:R-:W-:Y:S01]  /*6160*/  FMUL R5, R38.reuse, R9 ;  /* 0x0000000926057220 */ /* 0x040fe20000400000 */
[C---:B------:R-:W-:Y:S01]  /*6170*/  FFMA R0, R41.reuse, R40, R0 ;  /* 0x0000002829007223 */ /* 0x040fe20000000000 */
[C---:B------:R-:W-:Y:S01]  /*6180*/  FFMA R2, R41.reuse, R42, R2 ;  /* 0x0000002a29027223 */ /* 0x040fe20000000002 */
[C---:B------:R-:W-:Y:S01]  /*6190*/  FMUL R8, R38.reuse, R12 ;  /* 0x0000000c26087220 */ /* 0x040fe20000400000 */
[C---:B------:R-:W-:Y:S01]  /*61a0*/  FMUL R9, R38.reuse, R13 ;  /* 0x0000000d26097220 */ /* 0x040fe20000400000 */
[C---:B------:R-:W-:Y:S01]  /*61b0*/  FMUL R12, R38.reuse, R16 ;  /* 0x00000010260c7220 */ /* 0x040fe20000400000 */
[C---:B------:R-:W-:Y:S01]  /*61c0*/  FMUL R13, R38.reuse, R17 ;  /* 0x00000011260d7220 */ /* 0x040fe20000400000 */
[C---:B------:R-:W-:Y:S01]  /*61d0*/  FMUL R16, R38.reuse, R20 ;  /* 0x0000001426107220 */ /* 0x040fe20000400000 */
[C---:B------:R-:W-:Y:S01]  /*61e0*/  FMUL R17, R38.reuse, R21 ;  /* 0x0000001526117220 */ /* 0x040fe20000400000 */
[C---:B------:R-:W-:Y:S01]  /*61f0*/  FMUL R20, R38.reuse, R24 ;  /* 0x0000001826147220 */ /* 0x040fe20000400000 */
[C---:B------:R-:W-:Y:S01]  /*6200*/  FMUL R21, R38.reuse, R25 ;  /* 0x0000001926157220 */ /* 0x040fe20000400000 */
[----:B------:R-:W-:Y:S02]  /*6210*/  HADD2.F32 R68, -RZ, R65.H1_H1 ;  /* 0x30000041ff447230 */ /* 0x000fe40000004100 */
[C---:B------:R-:W-:Y:S01]  /*6220*/  FMUL R24, R38.reuse, R28 ;  /* 0x0000001c26187220 */ /* 0x040fe20000400000 */
[C---:B------:R-:W-:Y:S01]  /*6230*/  FMUL R25, R38.reuse, R29 ;  /* 0x0000001d26197220 */ /* 0x040fe20000400000 */
[C---:B------:R-:W-:Y:S01]  /*6240*/  FMUL R28, R38.reuse, R32 ;  /* 0x00000020261c7220 */ /* 0x040fe20000400000 */
[C---:B------:R-:W-:Y:S01]  /*6250*/  FMUL R29, R38.reuse, R33 ;  /* 0x00000021261d7220 */ /* 0x040fe20000400000 */
[C---:B--2---:R-:W-:Y:S01]  /*6260*/  FMUL R3, R38.reuse, R6 ;  /* 0x0000000626037220 */ /* 0x044fe20000400000 */
[C---:B------:R-:W-:Y:S01]  /*6270*/  FMUL R7, R38.reuse, R7 ;  /* 0x0000000726077220 */ /* 0x040fe20000400000 */
[C---:B------:R-:W-:Y:S01]  /*6280*/  FMUL R6, R38.reuse, R10 ;  /* 0x0000000a26067220 */ /* 0x040fe20000400000 */
[C---:B------:R-:W-:Y:S01]  /*6290*/  FMUL R11, R38.reuse, R11 ;  /* 0x0000000b260b7220 */ /* 0x040fe20000400000 */
[C---:B------:R-:W-:Y:S01]  /*62a0*/  FFMA R3, R41.reuse, R44, R3 ;  /* 0x0000002c29037223 */ /* 0x040fe20000000003 */
[C---:B------:R-:W-:Y:S01]  /*62b0*/  FFMA R7, R41.reuse, R46, R7 ;  /* 0x0000002e29077223 */ /* 0x040fe20000000007 */
[C---:B------:R-:W-:Y:S01]  /*62c0*/  FFMA R4, R41.reuse, R43, R4 ;  /* 0x0000002b29047223 */ /* 0x040fe20000000004 */
[----:B------:R-:W-:Y:S01]  /*62d0*/  F2FP.F16.E4M3.UNPACK_B R40, R79 ;  /* 0x0000004fff28723e */ /* 0x000fe200020006ff */
[C---:B------:R-:W-:Y:S01]  /*62e0*/  FFMA R5, R41.reuse, R48, R5 ;  /* 0x0000003029057223 */ /* 0x040fe20000000005 */
[C---:B------:R-:W-:Y:S01]  /*62f0*/  FFMA R6, R41.reuse, R45, R6 ;  /* 0x0000002d29067223 */ /* 0x040fe20000000006 */
[----:B------:R-:W-:Y:S01]  /*6300*/  F2FP.F16.E4M3.UNPACK_B R42, R79.H1 ;  /* 0x0000004fff2a723e */ /* 0x000fe200030006ff */
[C---:B------:R-:W-:Y:S01]  /*6310*/  FFMA R11, R41.reuse, R50, R11 ;  /* 0x00000032290b7223 */ /* 0x040fe2000000000b */
[----:B------:R-:W-:Y:S01]  /*6320*/  FFMA R8, R41, R47, R8 ;  /* 0x0000002f29087223 */ /* 0x000fe20000000008 */
[----:B------:R-:W-:Y:S01]  /*6330*/  F2FP.SATFINITE.E4M3.F32.PACK_AB_MERGE_C R97, R7, R3, RZ ;  /* 0x000000030761723e */ /* 0x000fe200048070ff */
[C---:B------:R-:W-:Y:S01]  /*6340*/  FFMA R9, R41.reuse, R52, R9 ;  /* 0x0000003429097223 */ /* 0x040fe20000000009 */
[----:B------:R-:W-:Y:S01]  /*6350*/  FMUL R10, R38, R14 ;  /* 0x0000000e260a7220 */ /* 0x000fe20000400000 */
[----:B------:R-:W-:Y:S01]  /*6360*/  LEA R109, R90, UR44, 0x3 ;  /* 0x0000002c5a6d7c11 */ /* 0x000fe2000f8e18ff */
[----:B------:R-:W-:Y:S01]  /*6370*/  FMUL R15, R38, R15 ;  /* 0x0000000f260f7220 */ /* 0x000fe20000400000 */
[--C-:B------:R-:W-:Y:S01]  /*6380*/  HADD2.F32 R53, -RZ, R55.reuse.H0_H0 ;  /* 0x20000037ff357230 */ /* 0x100fe20000004100 */
[----:B------:R-:W-:Y:S01]  /*6390*/  F2FP.SATFINITE.E4M3.F32.PACK_AB_MERGE_C R96, R2, R0, R97 ;  /* 0x000000000260723e */ /* 0x000fe20004807061 */
[----:B------:R-:W-:Y:S01]  /*63a0*/  FFMA R10, R41, R49, R10 ;  /* 0x00000031290a7223 */ /* 0x000fe2000000000a */
[----:B------:R-:W-:Y:S01]  /*63b0*/  F2FP.SATFINITE.E4M3.F32.PACK_AB_MERGE_C R97, R11, R6, RZ ;  /* 0x000000060b61723e */ /* 0x000fe200048070ff */
[C---:B------:R-:W-:Y:S01]  /*63c0*/  FFMA R15, R41.reuse, R54, R15 ;  /* 0x00000036290f7223 */ /* 0x040fe2000000000f */
[C---:B------:R-:W-:Y:S01]  /*63d0*/  FFMA R12, R41.reuse, R51, R12 ;  /* 0x00000033290c7223 */ /* 0x040fe2000000000c */
[----:B------:R-:W-:Y:S01]  /*63e0*/  FFMA R13, R41, R56, R13 ;  /* 0x00000038290d7223 */ /* 0x000fe2000000000d */
[----:B------:R-:W-:Y:S01]  /*63f0*/  F2FP.SATFINITE.E4M3.F32.PACK_AB_MERGE_C R97, R5, R4, R97 ;  /* 0x000000040561723e */ /* 0x000fe20004807061 */
[----:B------:R-:W-:Y:S01]  /*6400*/  HADD2.F32 R58, -RZ, R55.H1_H1 ;  /* 0x30000037ff3a7230 */ /* 0x000fe20000004100 */
[----:B------:R-:W-:Y:S01]  /*6410*/  F2FP.SATFINITE.E4M3.F32.PACK_AB_MERGE_C R98, R15, R10, RZ ;  /* 0x0000000a0f62723e */ /* 0x000fe200048070ff */
[----:B------:R-:W-:Y:S02]  /*6420*/  HADD2.F32 R55, -RZ, R57.H0_H0 ;  /* 0x20000039ff377230 */ /* 0x000fe40000004100 */
[C---:B------:R-:W-:Y:S01]  /*6430*/  FMUL R14, R38.reuse, R18 ;  /* 0x00000012260e7220 */ /* 0x040fe20000400000 */
[C---:B------:R-:W-:Y:S01]  /*6440*/  FMUL R19, R38.reuse, R19 ;  /* 0x0000001326137220 */ /* 0x040fe20000400000 */
[--C-:B------:R-:W-:Y:S02]  /*6450*/  HADD2.F32 R57, -RZ, R59.reuse.H0_H0 ;  /* 0x2000003bff397230 */ /* 0x100fe40000004100 */
[C---:B------:R-:W-:Y:S01]  /*6460*/  FMUL R18, R38.reuse, R22 ;  /* 0x0000001626127220 */ /* 0x040fe20000400000 */
[C---:B------:R-:W-:Y:S01]  /*6470*/  FFMA R14, R41.reuse, R53, R14 ;  /* 0x00000035290e7223 */ /* 0x040fe2000000000e */
[----:B------:R-:W-:Y:S02]  /*6480*/  HADD2.F32 R62, -RZ, R59.H1_H1 ;  /* 0x3000003bff3e7230 */ /* 0x000fe40000004100 */
[C---:B------:R-:W-:Y:S01]  /*6490*/  FFMA R19, R41.reuse, R58, R19 ;  /* 0x0000003a29137223 */ /* 0x040fe20000000013 */
[----:B------:R-:W-:Y:S02]  /*64a0*/  HADD2.F32 R59, -RZ, R61.H0_H0 ;  /* 0x2000003dff3b7230 */ /* 0x000fe40000004100 */
[C---:B------:R-:W-:Y:S01]  /*64b0*/  FMUL R23, R38.reuse, R23 ;  /* 0x0000001726177220 */ /* 0x040fe20000400000 */
[C---:B------:R-:W-:Y:S01]  /*64c0*/  FFMA R16, R41.reuse, R55, R16 ;  /* 0x0000003729107223 */ /* 0x040fe20000000010 */
[C---:B------:R-:W-:Y:S01]  /*64d0*/  FFMA R17, R41.reuse, R60, R17 ;  /* 0x0000003c29117223 */ /* 0x040fe20000000011 */
[--C-:B------:R-:W-:Y:S02]  /*64e0*/  HADD2.F32 R61, -RZ, R63.reuse.H0_H0 ;  /* 0x2000003fff3d7230 */ /* 0x100fe40000004100 */
[C---:B------:R-:W-:Y:S01]  /*64f0*/  FFMA R18, R41.reuse, R57, R18 ;  /* 0x0000003929127223 */ /* 0x040fe20000000012 */
[----:B------:R-:W-:Y:S02]  /*6500*/  HADD2.F32 R66, -RZ, R63.H1_H1 ;  /* 0x3000003fff427230 */ /* 0x000fe40000004100 */
[C---:B------:R-:W-:Y:S01]  /*6510*/  FMUL R22, R38.reuse, R26 ;  /* 0x0000001a26167220 */ /* 0x040fe20000400000 */
[----:B------:R-:W-:Y:S02]  /*6520*/  HADD2.F32 R63, -RZ, R65.H0_H0 ;  /* 0x20000041ff3f7230 */ /* 0x000fe40000004100 */
[C---:B------:R-:W-:Y:S01]  /*6530*/  FFMA R23, R41.reuse, R62, R23 ;  /* 0x0000003e29177223 */ /* 0x040fe20000000017 */
[C---:B------:R-:W-:Y:S01]  /*6540*/  FMUL R27, R38.reuse, R27 ;  /* 0x0000001b261b7220 */ /* 0x040fe20000400000 */
[C---:B------:R-:W-:Y:S01]  /*6550*/  FFMA R20, R41.reuse, R59, R20 ;  /* 0x0000003b29147223 */ /* 0x040fe20000000014 */
[C---:B------:R-:W-:Y:S01]  /*6560*/  FFMA R21, R41.reuse, R64, R21 ;  /* 0x0000004029157223 */ /* 0x040fe20000000015 */
[--C-:B------:R-:W-:Y:S02]  /*6570*/  HADD2.F32 R65, -RZ, R67.reuse.H0_H0 ;  /* 0x20000043ff417230 */ /* 0x100fe40000004100 */
[C---:B------:R-:W-:Y:S01]  /*6580*/  FFMA R22, R41.reuse, R61, R22 ;  /* 0x0000003d29167223 */ /* 0x040fe20000000016 */
[----:B------:R-:W-:Y:S02]  /*6590*/  HADD2.F32 R70, -RZ, R67.H1_H1 ;  /* 0x30000043ff467230 */ /* 0x000fe40000004100 */
[C---:B------:R-:W-:Y:S01]  /*65a0*/  FMUL R26, R38.reuse, R30 ;  /* 0x0000001e261a7220 */ /* 0x040fe20000400000 */
[--C-:B------:R-:W-:Y:S02]  /*65b0*/  HADD2.F32 R67, -RZ, R40.reuse.H0_H0 ;  /* 0x20000028ff437230 */ /* 0x100fe40000004100 */
[C---:B------:R-:W-:Y:S01]  /*65c0*/  FFMA R27, R41.reuse, R66, R27 ;  /* 0x00000042291b7223 */ /* 0x040fe2000000001b */
[C---:B------:R-:W-:Y:S01]  /*65d0*/  FMUL R31, R38.reuse, R31 ;  /* 0x0000001f261f7220 */ /* 0x040fe20000400000 */
[C---:B------:R-:W-:Y:S01]  /*65e0*/  FFMA R24, R41.reuse, R63, R24 ;  /* 0x0000003f29187223 */ /* 0x040fe20000000018 */
[----:B------:R-:W-:Y:S02]  /*65f0*/  HADD2.F32 R40, -RZ, R40.H1_H1 ;  /* 0x30000028ff287230 */ /* 0x000fe40000004100 */
[C---:B------:R-:W-:Y:S01]  /*6600*/  FFMA R25, R41.reuse, R68, R25 ;  /* 0x0000004429197223 */ /* 0x040fe20000000019 */
[--C-:B------:R-:W-:Y:S02]  /*6610*/  HADD2.F32 R69, -RZ, R42.reuse.H0_H0 ;  /* 0x2000002aff457230 */ /* 0x100fe40000004100 */
[C---:B------:R-:W-:Y:S01]  /*6620*/  FFMA R26, R41.reuse, R65, R26 ;  /* 0x00000041291a7223 */ /* 0x040fe2000000001a */
[----:B------:R-:W-:Y:S02]  /*6630*/  HADD2.F32 R42, -RZ, R42.H1_H1 ;  /* 0x3000002aff2a7230 */ /* 0x000fe40000004100 */
[C---:B------:R-:W-:Y:S01]  /*6640*/  FMUL R30, R38.reuse, R34 ;  /* 0x00000022261e7220 */ /* 0x040fe20000400000 */
[----:B------:R-:W-:Y:S01]  /*6650*/  FFMA R31, R41, R70, R31 ;  /* 0x00000046291f7223 */ /* 0x000fe2000000001f */
[----:B------:R-:W-:Y:S01]  /*6660*/  FMUL R35, R38, R35 ;  /* 0x0000002326237220 */ /* 0x000fe20000400000 */
[----:B------:R-:W-:Y:S01]  /*6670*/  F2FP.SATFINITE.E4M3.F32.PACK_AB_MERGE_C R99, R19, R14, RZ ;  /* 0x0000000e1363723e */ /* 0x000fe200048070ff */
[C---:B------:R-:W-:Y:S01]  /*6680*/  FFMA R28, R41.reuse, R67, R28 ;  /* 0x00000043291c7223 */ /* 0x040fe2000000001c */
[C---:B------:R-:W-:Y:S01]  /*6690*/  FFMA R29, R41.reuse, R40, R29 ;  /* 0x00000028291d7223 */ /* 0x040fe2000000001d */
[C---:B------:R-:W-:Y:S01]  /*66a0*/  FFMA R30, R41.reuse, R69, R30 ;  /* 0x00000045291e7223 */ /* 0x040fe2000000001e */
[----:B------:R-:W-:Y:S01]  /*66b0*/  FFMA R35, R41, R42, R35 ;  /* 0x0000002a29237223 */ /* 0x000fe20000000023 */
[----:B------:R-:W-:Y:S02]  /*66c0*/  F2FP.SATFINITE.E4M3.F32.PACK_AB_MERGE_C R98, R9, R8, R98 ;  /* 0x000000080962723e */ /* 0x000fe40004807062 */
[----:B------:R-:W-:Y:S02]  /*66d0*/  F2FP.SATFINITE.E4M3.F32.PACK_AB_MERGE_C R99, R13, R12, R99 ;  /* 0x0000000c0d63723e */ /* 0x000fe40004807063 */
[----:B------:R-:W-:Y:S02]  /*66e0*/  F2FP.SATFINITE.E4M3.F32.PACK_AB_MERGE_C R104, R23, R18, RZ ;  /* 0x000000121768723e */ /* 0x000fe400048070ff */
[----:B------:R-:W-:Y:S01]  /*66f0*/  F2FP.SATFINITE.E4M3.F32.PACK_AB_MERGE_C R105, R27, R22, RZ ;  /* 0x000000161b69723e */ /* 0x000fe200048070ff */
[----:B------:R1:W-:Y:S01]  /*6700*/  STS.128 [R71+UR44+0x2200], R96 ;  /* 0x0022006047007988 */ /* 0x0003e20008000c2c */
[----:B------:R-:W-:Y:S02]  /*6710*/  F2FP.SATFINITE.E4M3.F32.PACK_AB_MERGE_C R110, R31, R26, RZ ;  /* 0x0000001a1f6e723e */ /* 0x000fe400048070ff */
[----:B------:R-:W-:Y:S02]  /*6720*/  F2FP.SATFINITE.E4M3.F32.PACK_AB_MERGE_C R111, R35, R30, RZ ;  /* 0x0000001e236f723e */ /* 0x000fe400048070ff */
[----:B------:R-:W-:Y:S02]  /*6730*/  F2FP.SATFINITE.E4M3.F32.PACK_AB_MERGE_C R104, R17, R16, R104 ;  /* 0x000000101168723e */ /* 0x000fe40004807068 */
[----:B------:R-:W-:Y:S02]  /*6740*/  F2FP.SATFINITE.E4M3.F32.PACK_AB_MERGE_C R105, R21, R20, R105 ;  /* 0x000000141569723e */ /* 0x000fe40004807069 */
[----:B------:R-:W-:Y:S02]  /*6750*/  F2FP.SATFINITE.E4M3.F32.PACK_AB_MERGE_C R106, R25, R24, R110 ;  /* 0x00000018196a723e */ /* 0x000fe4000480706e */
[----:B------:R-:W-:Y:S02]  /*6760*/  F2FP.SATFINITE.E4M3.F32.PACK_AB_MERGE_C R107, R29, R28, R111 ;  /* 0x0000001c1d6b723e */ /* 0x000fe4000480706f */
[----:B------:R-:W-:Y:S03]  /*6770*/  @P6 SHF.L.U32 R110, R89, 0x1f, RZ ;  /* 0x0000001f596e6819 */ /* 0x000fe600000006ff */
[----:B------:R1:W-:Y:S01]  /*6780*/  STS.128 [R101+0x2210], R104 ;  /* 0x0022106865007388 */ /* 0x0003e20000000c00 */
[----:B------:R-:W-:Y:S01]  /*6790*/  @!PT LDS RZ, [RZ] ;  /* 0x00000000fffff984 */ /* 0x000fe20000000800 */
[----:B------:R-:W-:Y:S01]  /*67a0*/  @!PT LDS RZ, [RZ] ;  /* 0x00000000fffff984 */ /* 0x000fe20000000800 */
[----:B------:R-:W-:Y:S01]  /*67b0*/  @!PT LDS RZ, [RZ] ;  /* 0x00000000fffff984 */ /* 0x000fe20000000800 */
[----:B------:R-:W-:Y:S01]  /*67c0*/  @!PT LDS RZ, [RZ] ;  /* 0x00000000fffff984 */ /* 0x000fe20000000800 */
[----:B------:R2:W-:Y:S07]  /*67d0*/  MEMBAR.ALL.CTA ;  /* 0x0000000000007992 */ /* 0x0005ee0000008000 */
[----:B--2---:R-:W2:Y:S02]  /*67e0*/  FENCE.VIEW.ASYNC.S ;  /* 0x00000000000073c6 */ /* 0x004ea40000000000 */
[----:B--2---:R-:W-:Y:S06]  /*67f0*/  BAR.SYNC.DEFER_BLOCKING 0x1, 0x80 ;  /* 0x0042000000007b1d */ /* 0x004fec0000010000 */
[----:B------:R-:W-:Y:S05]  /*6800*/  @P0 BRA `(.L_x_102) ;  /* 0x0000000000280947 */ /* 0x000fea0003800000 */
[----:B------:R-:W2:Y:S01]  /*6810*/  LDCU.64 UR6, c[0x0][0x348] ;  /* 0x00006900ff0677ac */ /* 0x000ea20008000a00 */
[----:B------:R-:W-:Y:S01]  /*6820*/  UIADD3 UR4, UPT, UPT, UR44, 0x2200, URZ ;  /* 0x000022002c047890 */ /* 0x000fe2000fffe0ff */
[----:B------:R-:W-:Y:S05]  /*6830*/  UMOV UR51, UR36 ;  /* 0x0000002400337c82 */ /* 0x000fea0008000000 */
[----:B------:R-:W-:Y:S04]  /*6840*/  MOV R94, UR4 ;  /* 0x00000004005e7c02 */ /* 0x000fe80008000f00 */
[----:B------:R-:W-:Y:S01]  /*6850*/  R2UR UR48, R94 ;  /* 0x000000005e3072ca */ /* 0x000fe200000e0000 */
[----:B--2---:R-:W-:Y:S04]  /*6860*/  UIADD3 UR4, UP0, UPT, UR6, 0x680, URZ ;  /* 0x0000068006047890 */ /* 0x004fe8000ff1e0ff */
[----:B------:R-:W-:Y:S09]  /*6870*/  UIADD3.X UR5, UPT, UPT, URZ, UR7, URZ, UP0, !UPT ;  /* 0x00000007ff057290 */ /* 0x000ff200087fe4ff */
[----:B------:R2:W-:Y:S01]  /*6880*/  UTMASTG.3D [UR48], [UR4] ;  /* 0x00000030040073b5 */ /* 0x0005e20008010000 */
[----:B------:R0:W-:Y:S01]  /*6890*/  UTMACMDFLUSH ;  /* 0x00000000000079b7 */ /* 0x0001e20000000000 */
[----:B--2---:R-:W-:Y:S04]  /*68a0*/  DEPBAR.LE SB0, 0x1 ;  /* 0x000080400000791a */ /* 0x004fe80000000000 */
.L_x_102:
[----:B------:R-:W-:Y:S05]  /*68b0*/  BSYNC.RECONVERGENT B0 ;  /* 0x0000000000007941 */ /* 0x000fea0003800200 */
.L_x_101:
[----:B------:R-:W-:Y:S06]  /*68c0*/  BAR.SYNC.DEFER_BLOCKING 0x1, 0x80 ;  /* 0x0042000000007b1d */ /* 0x000fec0000010000 */
[----:B------:R-:W2:Y:S01]  /*68d0*/  @P6 SYNCS.PHASECHK.TRANS64.TRYWAIT P0, [R109+URZ+0x40], R110 ;  /* 0x0000406e6d0065a7 */ /* 0x000ea200080011ff */
[----:B------:R-:W-:Y:S01]  /*68e0*/  BSSY B1, `(.L_x_103) ;  /* 0x0000020000017945 */ /* 0x000fe20003800000 */
[----:B--2---:R-:W-:Y:S03]  /*68f0*/  @P6 SEL R102, RZ, 0x1, !P0 ;  /* 0x00000001ff666807 */ /* 0x004fe60004000000 */
[----:B------:R-:W-:Y:S05]  /*6900*/  @!P6 BRA `(.L_x_104) ;  /* 0x000000000074e947 */ /* 0x000fea0003800000 */
[----:B------:R-:W-:Y:S01]  /*6910*/  ISETP.NE.AND P1, PT, R103, RZ, PT ;  /* 0x000000ff6700720c */ /* 0x000fe20003f25270 */
[----:B------:R-:W2:Y:S01]  /*6920*/  S2R R0, SR_CgaCtaId ;  /* 0x0000000000007919 */ /* 0x000ea20000008800 */
[----:B------:R-:W-:Y:S01]  /*6930*/  ISETP.NE.AND P0, PT, R102, RZ, PT ;  /* 0x000000ff6600720c */ /* 0x000fe20003f05270 */
[----:B------:R-:W-:Y:S10]  /*6940*/  BSSY B0, `(.L_x_105) ;  /* 0x0000008000007945 */ /* 0x000ff40003800000 */
[----:B------:R-:W-:Y:S05]  /*6950*/  @P1 IMAD R2, R90, 0x1000, R71 ;  /* 0x000010005a021824 */ /* 0x000fea00078e0247 */
[----:B------:R-:W-:Y:S05]  /*6960*/  @P1 IADD3 R3, PT, PT, R2, UR44, RZ ;  /* 0x0000002c02031c10 */ /* 0x000fea000fffe0ff */
[----:B------:R-:W-:Y:S01]  /*6970*/  @P1 IMAD.IADD R3, R3, 0x1, R108 ;  /* 0x0000000103031824 */ /* 0x000fe200078e026c */
[----:B------:R-:W-:Y:S06]  /*6980*/  @P0 BRA `(.L_x_106) ;  /* 0x00000000000c0947 */ /* 0x000fec0003800000 */
[----:B------:R-:W-:Y:S04]  /*6990*/  SHF.L.U32 R4, R89, 0x1f, RZ ;  /* 0x0000001f59047819 */ /* 0x000fe800000006ff */
[----:B------:R-:W3:Y:S02]  /*69a0*/  SYNCS.PHASECHK.TRANS64.TRYWAIT P0, [R109+URZ+0x40], R4 ;  /* 0x000040046d0075a7 */ /* 0x000ee400080011ff */
[----:B---3--:R-:W-:Y:S05]  /*69b0*/  @!P0 BRA `(.L_x_107) ;  /* 0x0000001400b08947 */ /* 0x008fea0003800000 */
.L_x_106:
[----:B------:R-:W-:Y:S05]  /*69c0*/  BSYNC B0 ;  /* 0x0000000000007941 */ /* 0x000fea0003800000 */
.L_x_105:
[----:B------:R-:W-:Y:S01]  /*69d0*/  ISETP.NE.AND P0, PT, R103, RZ, PT ;  /* 0x000000ff6700720c */ /* 0x000fe20003f05270 */
[----:B---3--:R-:W-:Y:S02]  /*69e0*/  VIADD R109, R109, 0x50 ;  /* 0x000000506d6d7836 */ /* 0x008fe40000000000 */
[----:B------:R-:W-:Y:S03]  /*69f0*/  VIADD R90, R90, 0x1 ;  /* 0x000000015a5a7836 */ /* 0x000fe60000000000 */
[----:B--2---:R-:W-:Y:S07]  /*6a00*/  PRMT R0, R0, 0x654, R109 ;  /* 0x0000065400007816 */ /* 0x004fee000000006d */
[----:B------:R2:W3:Y:S04]  /*6a10*/  @P0 LDS.128 R72, [R2+UR44+0x200] ;  /* 0x0002002c02480984 */ /* 0x0004e80008000c00 */
[----:B------:R2:W4:Y:S01]  /*6a20*/  @P0 LDS.128 R76, [R3+0x210] ;  /* 0x00021000034c0984 */ /* 0x0005220000000c00 */
        /* <DEDUP_REMOVED lines=10> */
[----:B--23--:R-:W-:Y:S02]  /*6ad0*/  LOP3.LUT R89, R89, R0, RZ, 0x3c, !PT ;  /* 0x0000000059597212 */ /* 0x00cfe400078e3cff */
.L_x_104:
[----:B------:R-:W-:Y:S05]  /*6ae0*/  BSYNC B1 ;  /* 0x0000000000017941 */ /* 0x000fea0003800000 */
.L_x_103:
[----:B------:R-:W-:Y:S05]  /*6af0*/  VIADD R0, R39, 0x40 ;  /* 0x0000004027007836 */ /* 0x000fea0000000000 */
[----:B------:R-:W-:Y:S04]  /*6b00*/  SHF.R.U32.HI R0, RZ, 0x15, R0 ;  /* 0x00000015ff007819 */ /* 0x000fe80000011600 */
[----:B------:R-:W-:Y:S11]  /*6b10*/  LOP3.LUT P0, RZ, R0, 0x3, R85, 0x48, !PT ;  /* 0x0000000300ff7812 */ /* 0x000ff60007804855 */
[----:B------:R-:W-:Y:S02]  /*6b20*/  @!UPT UIADD3 URZ, UPT, UPT, URZ, URZ, URZ ;  /* 0x000000fffffff290 */ /* 0x000fe4000fffe0ff */
[----:B------:R-:W-:Y:S05]  /*6b30*/  @!P0 BRA `(.L_x_108) ;  /* 0x0000000000408947 */ /* 0x000fea0003800000 */
[----:B------:R-:W2:Y:S01]  /*6b40*/  LDCU.64 UR8, c[0x4][0x70] ;  /* 0x01000e00ff0877ac */ /* 0x000ea20008000a00 */
[----:B------:R-:W-:Y:S01]  /*6b50*/  MOV R3, 0x0 ;  /* 0x0000000000037802 */ /* 0x000fe20000000f00 */
[----:B------:R-:W-:Y:S02]  /*6b60*/  HFMA2 R12, -RZ, RZ, 0, 5.9604644775390625e-08 ;  /* 0x00000001ff0c7431 */ /* 0x000fe400000001ff */
[----:B------:R-:W-:Y:S02]  /*6b70*/  IMAD.MOV.U32 R8, RZ, RZ, 0x192 ;  /* 0x00000192ff087424 */ /* 0x000fe400078e00ff */
[----:B------:R-:W-:Y:S01]  /*6b80*/  IMAD.MOV.U32 R13, RZ, RZ, RZ ;  /* 0x000000ffff0d7224 */ /* 0x000fe200078e00ff */
[----:B------:R-:W3:Y:S01]  /*6b90*/  LDCU.64 UR6, c[0x4][0x78] ;  /* 0x01000f00ff0677ac */ /* 0x000ee20008000a00 */
[----:B------:R-:W1:Y:S01]  /*6ba0*/  LDC.64 R2, c[0x4][R3] ;  /* 0x0100000003027b82 */ /* 0x000e620000000a00 */
[----:B------:R-:W5:Y:S01]  /*6bb0*/  LDCU.64 UR4, c[0x4][0x10] ;  /* 0x01000200ff0477ac */ /* 0x000f620008000a00 */
[----:B--2---:R-:W-:Y:S01]  /*6bc0*/  MOV R5, UR9 ;  /* 0x0000000900057c02 */ /* 0x004fe20008000f00 */
[----:B------:R-:W-:Y:S01]  /*6bd0*/  IMAD.U32 R4, RZ, RZ, UR8 ;  /* 0x00000008ff047e24 */ /* 0x000fe2000f8e00ff */
[----:B---3--:R-:W-:Y:S01]  /*6be0*/  MOV R7, UR7 ;  /* 0x0000000700077c02 */ /* 0x008fe20008000f00 */
[----:B------:R-:W-:Y:S01]  /*6bf0*/  IMAD.U32 R6, RZ, RZ, UR6 ;  /* 0x00000006ff067e24 */ /* 0x000fe2000f8e00ff */
[----:B-----5:R-:W-:Y:S01]  /*6c00*/  MOV R11, UR5 ;  /* 0x00000005000b7c02 */ /* 0x020fe20008000f00 */
[----:B------:R-:W-:Y:S02]  /*6c10*/  IMAD.U32 R10, RZ, RZ, UR4 ;  /* 0x00000004ff0a7e24 */ /* 0x000fe4000f8e00ff */
[----:B------:R-:W-:Y:S07]  /*6c20*/  LEPC R20, `(.L_x_108) ;  /* 0x000000001014794e */ /* 0x000fee0000000000 */
[----:B-1--4-:R-:W-:Y:S05]  /*6c30*/  CALL.ABS.NOINC R2 ;  /* 0x0000000002007343 */ /* 0x012fea0003c00000 */
.L_x_108:
[----:B------:R-:W-:Y:S01]  /*6c40*/  ISETP.NE.AND P0, PT, R95, RZ, PT ;  /* 0x000000ff5f00720c */ /* 0x000fe20003f05270 */
[----:B------:R-:W-:Y:S05]  /*6c50*/  WARPSYNC.ALL ;  /* 0x0000000000007948 */ /* 0x000fea0003800000 */
[----:B------:R-:W-:Y:S01]  /*6c60*/  R2UR UR4, R39 ;  /* 0x00000000270472ca */ /* 0x000fe200000e0000 */
[----:B------:R-:W2:Y:S01]  /*6c70*/  S2UR UR6, SR_CgaCtaId ;  /* 0x00000000000679c3 */ /* 0x000ea20000008800 */
[-C--:B------:R-:W-:Y:S01]  /*6c80*/  F2FP.F16.E4M3.UNPACK_B R42, R72.reuse ;  /* 0x00000048ff2a723e */ /* 0x080fe200020006ff */
[----:B------:R-:W-:Y:S01]  /*6c90*/  BSSY.RECONVERGENT B0, `(.L_x_109) ;  /* 0x000009c000007945 */ /* 0x000fe20003800200 */
[----:B------:R-:W-:Y:S02]  /*6ca0*/  F2FP.F16.E4M3.UNPACK_B R72, R72.H1 ;  /* 0x00000048ff48723e */ /* 0x000fe400030006ff */
[-C--:B------:R-:W-:Y:S01]  /*6cb0*/  F2FP.F16.E4M3.UNPACK_B R46, R73.reuse ;  /* 0x00000049ff2e723e */ /* 0x080fe200020006ff */
[--C-:B------:R-:W-:Y:S01]  /*6cc0*/  HADD2.F32 R40, -RZ, R42.reuse.H0_H0 ;  /* 0x2000002aff287230 */ /* 0x100fe20000004100 */
[----:B------:R-:W-:Y:S01]  /*6cd0*/  F2FP.F16.E4M3.UNPACK_B R73, R73.H1 ;  /* 0x00000049ff49723e */ /* 0x000fe200030006ff */
[----:B------:R-:W-:Y:S01]  /*6ce0*/  HADD2.F32 R42, -RZ, R42.H1_H1 ;  /* 0x3000002aff2a7230 */ /* 0x000fe20000004100 */
[-C--:B------:R-:W-:Y:S01]  /*6cf0*/  F2FP.F16.E4M3.UNPACK_B R50, R74.reuse ;  /* 0x0000004aff32723e */ /* 0x080fe200020006ff */
[----:B------:R-:W-:Y:S01]  /*6d00*/  HADD2.F32 R43, -RZ, R72.H0_H0 ;  /* 0x20000048ff2b7230 */ /* 0x000fe20000004100 */
[----:B------:R-:W-:Y:S01]  /*6d10*/  F2FP.F16.E4M3.UNPACK_B R74, R74.H1 ;  /* 0x0000004aff4a723e */ /* 0x000fe200030006ff */
[----:B------:R-:W-:Y:S01]  /*6d20*/  LDTM.16dp32bit_t0_t15.x32 R4, tmem[UR4+0x40] ;  /* 0x00004004000479ee */ /* 0x000fe20008a80000 */
[----:B------:R-:W3:Y:S01]  /*6d30*/  LDTM.16dp32bit_t16_t31.x32 R4, tmem[UR4+0x60] ;  /* 0x00006004000479ee */ /* 0x000ee20008aa0000 */
[----:B------:R-:W-:Y:S01]  /*6d40*/  NOP ;  /* 0x0000000000007918 */ /* 0x000fe20000000000 */
[--C-:B------:R-:W-:Y:S01]  /*6d50*/  HADD2.F32 R45, -RZ, R46.reuse.H0_H0 ;  /* 0x2000002eff2d7230 */ /* 0x100fe20000004100 */
[----:B------:R-:W-:Y:S01]  /*6d60*/  R2UR UR5, R100 ;  /* 0x00000000640572ca */ /* 0x000fe200000e0000 */
[----:B------:R-:W-:Y:S01]  /*6d70*/  HADD2.F32 R46, -RZ, R46.H1_H1 ;  /* 0x3000002eff2e7230 */ /* 0x000fe20000004100 */
[----:B------:R-:W-:Y:S01]  /*6d80*/  F2FP.F16.E4M3.UNPACK_B R54, R75 ;  /* 0x0000004bff36723e */ /* 0x000fe200020006ff */
[--C-:B------:R-:W-:Y:S01]  /*6d90*/  HADD2.F32 R49, -RZ, R50.reuse.H0_H0 ;  /* 0x20000032ff317230 */ /* 0x100fe20000004100 */
[----:B----4-:R-:W-:Y:S01]  /*6da0*/  F2FP.F16.E4M3.UNPACK_B R58, R76 ;  /* 0x0000004cff3a723e */ /* 0x010fe200020006ff */
[----:B------:R-:W-:Y:S01]  /*6db0*/  HADD2.F32 R50, -RZ, R50.H1_H1 ;  /* 0x30000032ff327230 */ /* 0x000fe20000004100 */
[----:B------:R-:W-:Y:S01]  /*6dc0*/  F2FP.F16.E4M3.UNPACK_B R62, R77 ;  /* 0x0000004dff3e723e */ /* 0x000fe200020006ff */
[--C-:B------:R-:W-:Y:S01]  /*6dd0*/  HADD2.F32 R53, -RZ, R54.reuse.H0_H0 ;  /* 0x20000036ff357230 */ /* 0x100fe20000004100 */
[----:B------:R-:W-:Y:S01]  /*6de0*/  F2FP.F16.E4M3.UNPACK_B R66, R78 ;  /* 0x0000004eff42723e */ /* 0x000fe200020006ff */
[----:B------:R-:W-:Y:S01]  /*6df0*/  HADD2.F32 R54, -RZ, R54.H1_H1 ;  /* 0x30000036ff367230 */ /* 0x000fe20000004100 */
[----:B------:R-:W-:Y:S01]  /*6e00*/  F2FP.F16.E4M3.UNPACK_B R69, R79 ;  /* 0x0000004fff45723e */ /* 0x000fe200020006ff */
[--C-:B------:R-:W-:Y:S01]  /*6e10*/  HADD2.F32 R57, -RZ, R58.reuse.H0_H0 ;  /* 0x2000003aff397230 */ /* 0x100fe20000004100 */
[----:B------:R-:W-:Y:S01]  /*6e20*/  F2FP.F16.E4M3.UNPACK_B R75, R75.H1 ;  /* 0x0000004bff4b723e */ /* 0x000fe200030006ff */
[----:B------:R-:W-:Y:S01]  /*6e30*/  UIADD3 UR4, UPT, UPT, UR5, 0xb0, URZ ;  /* 0x000000b005047890 */ /* 0x000fe2000fffe0ff */
[----:B------:R-:W-:Y:S01]  /*6e40*/  HADD2.F32 R59, -RZ, R58.H1_H1 ;  /* 0x3000003aff3b7230 */ /* 0x000fe20000004100 */
[----:B------:R-:W-:Y:S01]  /*6e50*/  F2FP.F16.E4M3.UNPACK_B R76, R76.H1 ;  /* 0x0000004cff4c723e */ /* 0x000fe200030006ff */
[--C-:B------:R-:W-:Y:S01]  /*6e60*/  HADD2.F32 R61, -RZ, R62.reuse.H0_H0 ;  /* 0x2000003eff3d7230 */ /* 0x100fe20000004100 */
[----:B------:R-:W-:Y:S01]  /*6e70*/  F2FP.F16.E4M3.UNPACK_B R77, R77.H1 ;  /* 0x0000004dff4d723e */ /* 0x000fe200030006ff */
[----:B------:R-:W-:Y:S01]  /*6e80*/  HADD2.F32 R62, -RZ, R62.H1_H1 ;  /* 0x3000003eff3e7230 */ /* 0x000fe20000004100 */
[----:B------:R-:W-:Y:S01]  /*6e90*/  F2FP.F16.E4M3.UNPACK_B R78, R78.H1 ;  /* 0x0000004eff4e723e */ /* 0x000fe200030006ff */
[--C-:B------:R-:W-:Y:S01]  /*6ea0*/  HADD2.F32 R65, -RZ, R66.reuse.H0_H0 ;  /* 0x20000042ff417230 */ /* 0x100fe20000004100 */
[----:B--2---:R-:W-:Y:S01]  /*6eb0*/  UPRMT UR4, UR6, 0x654, UR4 ;  /* 0x0000065406047896 */ /* 0x004fe20008000004 */
        /* <DEDUP_REMOVED lines=8> */
[----:B------:R-:W-:Y:S01]  /*6f40*/  SYNCS.ARRIVE.TRANS64.RED.A1T0 RZ, [UR4], RZ ;  /* 0x000000ffffff79a7 */ /* 0x000fe20008100404 */
        /* <DEDUP_REMOVED lines=15> */
[--C-:B------:R-:W-:Y:S02]  /*7040*/  HADD2.F32 R47, -RZ, R73.reuse.H0_H0 ;  /* 0x20000049ff2f7230 */ /* 0x100fe40000004100 */
[C---:B------:R-:W-:Y:S01]  /*7050*/  FMUL R10, R38.reuse, R10 ;  /* 0x0000000a260a7220 */ /* 0x040fe20000400000 */
[C---:B------:R-:W-:Y:S01]  /*7060*/  FFMA R6, R41.reuse, R43, R6 ;  /* 0x0000002b29067223 */ /* 0x040fe20000000006 */
[----:B------:R-:W-:Y:S02]  /*7070*/  HADD2.F32 R48, -RZ, R73.H1_H1 ;  /* 0x30000049ff307230 */ /* 0x000fe40000004100 */
[C---:B------:R-:W-:Y:S01]  /*7080*/  FFMA R7, R41.reuse, R44, R7 ;  /* 0x0000002c29077223 */ /* 0x040fe20000000007 */
[C---:B------:R-:W-:Y:S01]  /*7090*/  FFMA R8, R41.reuse, R45, R8 ;  /* 0x0000002d29087223 */ /* 0x040fe20000000008 */
[C---:B------:R-:W-:Y:S01]  /*70a0*/  FFMA R9, R41.reuse, R46, R9 ;  /* 0x0000002e29097223 */ /* 0x040fe20000000009 */
[----:B------:R-:W-:Y:S01]  /*70b0*/  FFMA R10, R41, R47, R10 ;  /* 0x0000002f290a7223 */ /* 0x000fe2000000000a */
[----:B------:R-:W-:Y:S01]  /*70c0*/  HADD2.F32 R43, -RZ, R69.H0_H0 ;  /* 0x20000045ff2b7230 */ /* 0x000fe20000004100 */
[----:B-1----:R-:W-:Y:S01]  /*70d0*/  F2FP.SATFINITE.E4M3.F32.PACK_AB_MERGE_C R96, R7, R6, RZ ;  /* 0x000000060760723e */ /* 0x002fe200048070ff */
[C---:B------:R-:W-:Y:S01]  /*70e0*/  FMUL R11, R38.reuse, R11 ;  /* 0x0000000b260b7220 */ /* 0x040fe20000400000 */
[--C-:B------:R-:W-:Y:S02]  /*70f0*/  HADD2.F32 R51, -RZ, R74.reuse.H0_H0 ;  /* 0x2000004aff337230 */ /* 0x100fe40000004100 */
[C---:B------:R-:W-:Y:S01]  /*7100*/  FMUL R14, R38.reuse, R14 ;  /* 0x0000000e260e7220 */ /* 0x040fe20000400000 */
[----:B------:R-:W-:Y:S01]  /*7110*/  HADD2.F32 R52, -RZ, R74.H1_H1 ;  /* 0x3000004aff347230 */ /* 0x000fe20000004100 */
[----:B------:R-:W-:Y:S01]  /*7120*/  F2FP.SATFINITE.E4M3.F32.PACK_AB_MERGE_C R96, R5, R4, R96 ;  /* 0x000000040560723e */ /* 0x000fe20004807060 */
[C---:B------:R-:W-:Y:S01]  /*7130*/  FFMA R11, R41.reuse, R48, R11 ;  /* 0x00000030290b7223 */ /* 0x040fe2000000000b */
[C---:B------:R-:W-:Y:S01]  /*7140*/  FFMA R12, R41.reuse, R49, R12 ;  /* 0x00000031290c7223 */ /* 0x040fe2000000000c */
[C---:B------:R-:W-:Y:S01]  /*7150*/  FFMA R13, R41.reuse, R50, R13 ;  /* 0x00000032290d7223 */ /* 0x040fe2000000000d */
[----:B------:R-:W-:Y:S01]  /*7160*/  FFMA R14, R41, R51, R14 ;  /* 0x00000033290e7223 */ /* 0x000fe2000000000e */
[C---:B------:R-:W-:Y:S01]  /*7170*/  FMUL R15, R38.reuse, R15 ;  /* 0x0000000f260f7220 */ /* 0x040fe20000400000 */
[----:B------:R-:W-:Y:S01]  /*7180*/  F2FP.F16.E4M3.UNPACK_B R79, R79.H1 ;  /* 0x0000004fff4f723e */ /* 0x000fe200030006ff */
[--C-:B------:R-:W-:Y:S01]  /*7190*/  HADD2.F32 R55, -RZ, R75.reuse.H0_H0 ;  /* 0x2000004bff377230 */ /* 0x100fe20000004100 */
[----:B------:R-:W-:Y:S01]  /*71a0*/  F2FP.SATFINITE.E4M3.F32.PACK_AB_MERGE_C R97, R11, R10, RZ ;  /* 0x0000000a0b61723e */ /* 0x000fe200048070ff */
[C---:B------:R-:W-:Y:S01]  /*71b0*/  FFMA R15, R41.reuse, R52, R15 ;  /* 0x00000034290f7223 */ /* 0x040fe2000000000f */
[C---:B------:R-:W-:Y:S01]  /*71c0*/  FFMA R16, R41.reuse, R53, R16 ;  /* 0x0000003529107223 */ /* 0x040fe20000000010 */
[----:B------:R-:W-:Y:S01]  /*71d0*/  FFMA R17, R41, R54, R17 ;  /* 0x0000003629117223 */ /* 0x000fe20000000011 */
[----:B------:R-:W-:Y:S01]  /*71e0*/  F2FP.SATFINITE.E4M3.F32.PACK_AB_MERGE_C R97, R9, R8, R97 ;  /* 0x000000080961723e */ /* 0x000fe20004807061 */
[----:B------:R-:W-:Y:S01]  /*71f0*/  HADD2.F32 R56, -RZ, R75.H1_H1 ;  /* 0x3000004bff387230 */ /* 0x000fe20000004100 */
[----:B------:R-:W-:Y:S01]  /*7200*/  F2FP.SATFINITE.E4M3.F32.PACK_AB_MERGE_C R98, R15, R14, RZ ;  /* 0x0000000e0f62723e */ /* 0x000fe200048070ff */
[C---:B------:R-:W-:Y:S01]  /*7210*/  FMUL R18, R38.reuse, R18 ;  /* 0x0000001226127220 */ /* 0x040fe20000400000 */
[C---:B------:R-:W-:Y:S01]  /*7220*/  FMUL R19, R38.reuse, R19 ;  /* 0x0000001326137220 */ /* 0x040fe20000400000 */
[--C-:B------:R-:W-:Y:S02]  /*7230*/  HADD2.F32 R58, -RZ, R76.reuse.H0_H0 ;  /* 0x2000004cff3a7230 */ /* 0x100fe40000004100 */
[C---:B------:R-:W-:Y:S01]  /*7240*/  FMUL R3, R38.reuse, R22 ;  /* 0x0000001626037220 */ /* 0x040fe20000400000 */
[C---:B------:R-:W-:Y:S01]  /*7250*/  FFMA R18, R41.reuse, R55, R18 ;  /* 0x0000003729127223 */ /* 0x040fe20000000012 */
[----:B------:R-:W-:Y:S02]  /*7260*/  HADD2.F32 R60, -RZ, R76.H1_H1 ;  /* 0x3000004cff3c7230 */ /* 0x000fe40000004100 */
        /* <DEDUP_REMOVED lines=42> */
[----:B------:R-:W-:Y:S03]  /*7510*/  IADD3 R70, PT, PT, R36, 0x1, RZ ;  /* 0x0000000124467810 */ /* 0x000fe60007ffe0ff */
        /* <DEDUP_REMOVED lines=10> */
[----:B------:R-:W-:Y:S02]  /*75c0*/  UIADD3 UR9, UPT, UPT, UR49, 0x40, URZ ;  /* 0x0000004031097890 */ /* 0x000fe4000fffe0ff */
[----:B------:R-:W-:Y:S01]  /*75d0*/  UIADD3 UR8, UPT, UPT, UR44, 0x3200, URZ ;  /* 0x000032002c087890 */ /* 0x000fe2000fffe0ff */
[----:B------:R-:W-:Y:S01]  /*75e0*/  UMOV UR10, UR50 ;  /* 0x00000032000a7c82 */ /* 0x000fe20008000000 */
[----:B------:R-:W-:Y:S01]  /*75f0*/  UMOV UR11, UR36 ;  /* 0x00000024000b7c82 */ /* 0x000fe20008000000 */
[----:B--2---:R-:W-:Y:S04]  /*7600*/  UIADD3 UR4, UP0, UPT, UR6, 0x680, URZ ;  /* 0x0000068006047890 */ /* 0x004fe8000ff1e0ff */
[----:B------:R-:W-:Y:S09]  /*7610*/  UIADD3.X UR5, UPT, UPT, URZ, UR7, URZ, UP0, !UPT ;  /* 0x00000007ff057290 */ /* 0x000ff200087fe4ff */
[----:B------:R2:W-:Y:S01]  /*7620*/  UTMASTG.3D [UR8], [UR4] ;  /* 0x00000008040073b5 */ /* 0x0005e20008010000 */
[----:B------:R0:W-:Y:S01]  /*7630*/  UTMACMDFLUSH ;  /* 0x00000000000079b7 */ /* 0x0001e20000000000 */
[----:B--2---:R-:W-:Y:S04]  /*7640*/  DEPBAR.LE SB0, 0x1 ;  /* 0x000080400000791a */ /* 0x004fe80000000000 */
.L_x_110:
[----:B------:R-:W-:Y:S05]  /*7650*/  BSYNC.RECONVERGENT B0 ;  /* 0x0000000000007941 */ /* 0x000fea0003800200 */
.L_x_109:
[----:B------:R-:W-:Y:S01]  /*7660*/  BAR.SYNC.DEFER_BLOCKING 0x1, 0x80 ;  /* 0x0042000000007b1d */ /* 0x000fe20000010000 */
[----:B------:R-:W-:Y:S01]  /*7670*/  ISETP.NE.AND P0, PT, R87, 0x2, PT ;  /* 0x000000025700780c */ /* 0x000fe20003f05270 */
[----:B------:R-:W-:Y:S01]  /*7680*/  UISETP.NE.AND UP0, UPT, UR45, URZ, UPT ;  /* 0x000000ff2d00728c */ /* 0x000fe2000bf05270 */
[----:B------:R-:W-:Y:S01]  /*7690*/  ISETP.NE.AND P1, PT, R70, 0x4, PT ;  /* 0x000000044600780c */ /* 0x000fe20003f25270 */
[----:B------:R-:W-:Y:S01]  /*76a0*/  UIADD3 UR20, UPT, UPT, UR37, UR59, URZ ;  /* 0x0000003b25147290 */ /* 0x000fe2000fffe0ff */
[----:B------:R-:W-:Y:S01]  /*76b0*/  SEL R0, RZ, 0x1, P0 ;  /* 0x00000001ff007807 */ /* 0x000fe20000000000 */
[----:B------:R-:W-:Y:S01]  /*76c0*/  UIADD3 UR16, UPT, UPT, UR38, UR62, URZ ;  /* 0x0000003e26107290 */ /* 0x000fe2000fffe0ff */
[----:B------:R-:W-:Y:S02]  /*76d0*/  SEL R3, RZ, 0x1, P1 ;  /* 0x00000001ff037807 */ /* 0x000fe40000800000 */
[----:B------:R-:W-:Y:S02]  /*76e0*/  LOP3.LUT R91, R91, R0, RZ, 0x3c, !PT ;  /* 0x000000005b5b7212 */ /* 0x000fe400078e3cff */
[----:B------:R-:W-:Y:S02]  /*76f0*/  LOP3.LUT R92, R92, R3, RZ, 0x3c, !PT ;  /* 0x000000035c5c7212 */ /* 0x000fe400078e3cff */
[----:B------:R-:W-:Y:S02]  /*7700*/  SEL R87, R87, RZ, P0 ;  /* 0x000000ff57577207 */ /* 0x000fe40000000000 */
[----:B------:R-:W-:Y:S01]  /*7710*/  SEL R36, R70, RZ, P1 ;  /* 0x000000ff46247207 */ /* 0x000fe20000800000 */
[----:B------:R-:W-:Y:S01]  /*7720*/  UMOV UR36, UR58 ;  /* 0x0000003a00247c82 */ /* 0x000fe20008000000 */
[----:B------:R-:W-:Y:S05]  /*7730*/  BRA.U UP0, `(.L_x_111) ;  /* 0xffffffd500987547 */ /* 0x000fea000b83ffff */
[----:B------:R-:W-:Y:S05]  /*7740*/  EXIT ;  /* 0x000000000000794d */ /* 0x000fea0003800000 */
.L_x_24:
[----:B--2---:R2:W3:Y:S02]  /*7750*/  SYNCS.PHASECHK.TRANS64.TRYWAIT P0, [R0+URZ+0xe0], R3 ;  /* 0x0000e003000075a7 */ /* 0x0044e400080011ff */
[----:B---3--:R-:W-:Y:S05]  /*7760*/  @!P0 NANOSLEEP.SYNCS 0x989680 ;  /* 0x009896800000895d */ /* 0x008fea0003900000 */
[----:B------:R-:W3:Y:S02]  /*7770*/  @!P0 SYNCS.PHASECHK.TRANS64 P0, [R0+URZ+0xe0], R3 ;  /* 0x0000e003000085a7 */ /* 0x000ee400080010ff */
[----:B---3--:R-:W-:Y:S05]  /*7780*/  @!P0 BRA `(.L_x_24) ;  /* 0xfffffffc00f08947 */ /* 0x008fea000383ffff */
[----:B------:R-:W-:Y:S05]  /*7790*/  BRA `(.L_x_112) ;  /* 0xffffffa000347947 */ /* 0x000fea000383ffff */
.L_x_27:
[----:B--2---:R-:W-:-:S07]  /*77a0*/  MOV R0, UR33 ;  /* 0x0000002100007c02 */ /* 0x004fce0008000f00 */
.L_x_113:
[----:B--2---:R2:W3:Y:S02]  /*77b0*/  SYNCS.PHASECHK.TRANS64.TRYWAIT P0, [R0+URZ+0x20], R3 ;  /* 0x00002003000075a7 */ /* 0x0044e400080011ff */
[----:B---3--:R-:W-:Y:S05]  /*77c0*/  @!P0 NANOSLEEP.SYNCS 0x989680 ;  /* 0x009896800000895d */ /* 0x008fea0003900000 */
[----:B------:R-:W3:Y:S02]  /*77d0*/  @!P0 SYNCS.PHASECHK.TRANS64 P0, [R0+URZ+0x20], R3 ;  /* 0x00002003000085a7 */ /* 0x000ee400080010ff */
[----:B---3--:R-:W-:Y:S05]  /*77e0*/  @!P0 BRA `(.L_x_113) ;  /* 0xfffffffc00f08947 */ /* 0x008fea000383ffff */
[----:B------:R-:W-:Y:S05]  /*77f0*/  BRA `(.L_x_26) ;  /* 0xffffffa000747947 */ /* 0x000fea000383ffff */
.L_x_34:
[----:B-1----:R-:W-:-:S07]  /*7800*/  MOV R0, UR17 ;  /* 0x0000001100007c02 */ /* 0x002fce0008000f00 */
.L_x_114:
[----:B-1----:R1:W2:Y:S02]  /*7810*/  SYNCS.PHASECHK.TRANS64.TRYWAIT P0, [R0+URZ+0x20], R3 ;  /* 0x00002003000075a7 */ /* 0x0022a400080011ff */
[----:B--2---:R-:W-:Y:S05]  /*7820*/  @!P0 NANOSLEEP.SYNCS 0x989680 ;  /* 0x009896800000895d */ /* 0x004fea0003900000 */
[----:B------:R-:W2:Y:S02]  /*7830*/  @!P0 SYNCS.PHASECHK.TRANS64 P0, [R0+URZ+0x20], R3 ;  /* 0x00002003000085a7 */ /* 0x000ea400080010ff */
[----:B--2---:R-:W-:Y:S05]  /*7840*/  @!P0 BRA `(.L_x_114) ;  /* 0xfffffffc00f08947 */ /* 0x004fea000383ffff */
[----:B------:R-:W-:Y:S05]  /*7850*/  BRA `(.L_x_33) ;  /* 0xffffffa400307947 */ /* 0x000fea000383ffff */
.L_x_39:
[----:B-1----:R1:W2:Y:S02]  /*7860*/  SYNCS.PHASECHK.TRANS64.TRYWAIT P0, [R3+URZ+0x70], R0 ;  /* 0x00007000030075a7 */ /* 0x0022a400080011ff */
[----:B--2---:R-:W-:Y:S05]  /*7870*/  @!P0 NANOSLEEP.SYNCS 0x989680 ;  /* 0x009896800000895d */ /* 0x004fea0003900000 */
[----:B------:R-:W2:Y:S02]  /*7880*/  @!P0 SYNCS.PHASECHK.TRANS64 P0, [R3+URZ+0x70], R0 ;  /* 0x00007000030085a7 */ /* 0x000ea400080010ff */
[----:B--2---:R-:W-:Y:S05]  /*7890*/  @!P0 BRA `(.L_x_39) ;  /* 0xfffffffc00f08947 */ /* 0x004fea000383ffff */
[----:B------:R-:W-:Y:S05]  /*78a0*/  BRA `(.L_x_115) ;  /* 0xffffffa400d07947 */ /* 0x000fea000383ffff */
.L_x_43:
[----:B-1----:R-:W-:-:S07]  /*78b0*/  MOV R0, UR4 ;  /* 0x0000000400007c02 */ /* 0x002fce0008000f00 */
.L_x_116:
[----:B-1----:R1:W2:Y:S02]  /*78c0*/  SYNCS.PHASECHK.TRANS64.TRYWAIT P0, [R0+URZ], R3 ;  /* 0x00000003000075a7 */ /* 0x0022a400080011ff */
[----:B--2---:R-:W-:Y:S05]  /*78d0*/  @!P0 NANOSLEEP.SYNCS 0x989680 ;  /* 0x009896800000895d */ /* 0x004fea0003900000 */
[----:B------:R-:W2:Y:S02]  /*78e0*/  @!P0 SYNCS.PHASECHK.TRANS64 P0, [R0+URZ], R3 ;  /* 0x00000003000085a7 */ /* 0x000ea400080010ff */
[----:B--2---:R-:W-:Y:S05]  /*78f0*/  @!P0 BRA `(.L_x_116) ;  /* 0xfffffffc00f08947 */ /* 0x004fea000383ffff */
[----:B------:R-:W-:Y:S05]  /*7900*/  BRA `(.L_x_117) ;  /* 0xffffffac00747947 */ /* 0x000fea000383ffff */
.L_x_44:
[----:B------:R-:W-:-:S07]  /*7910*/  MOV R0, UR5 ;  /* 0x0000000500007c02 */ /* 0x000fce0008000f00 */
.L_x_118:
[----:B-1----:R1:W2:Y:S02]  /*7920*/  SYNCS.PHASECHK.TRANS64.TRYWAIT P0, [R0+URZ], R3 ;  /* 0x00000003000075a7 */ /* 0x0022a400080011ff */
[----:B--2---:R-:W-:Y:S05]  /*7930*/  @!P0 NANOSLEEP.SYNCS 0x989680 ;  /* 0x009896800000895d */ /* 0x004fea0003900000 */
[----:B------:R-:W2:Y:S02]  /*7940*/  @!P0 SYNCS.PHASECHK.TRANS64 P0, [R0+URZ], R3 ;  /* 0x00000003000085a7 */ /* 0x000ea400080010ff */
[----:B--2---:R-:W-:Y:S05]  /*7950*/  @!P0 BRA `(.L_x_118) ;  /* 0xfffffffc00f08947 */ /* 0x004fea000383ffff */
[----:B------:R-:W-:Y:S05]  /*7960*/  BRA `(.L_x_119) ;  /* 0xffffffac00807947 */ /* 0x000fea000383ffff */
.L_x_45:
[----:B------:R-:W-:-:S07]  /*7970*/  MOV R0, UR5 ;  /* 0x0000000500007c02 */ /* 0x000fce0008000f00 */
.L_x_120:
[----:B-1----:R1:W2:Y:S02]  /*7980*/  SYNCS.PHASECHK.TRANS64.TRYWAIT P0, [R0+URZ], R3 ;  /* 0x00000003000075a7 */ /* 0x0022a400080011ff */
[----:B--2---:R-:W-:Y:S05]  /*7990*/  @!P0 NANOSLEEP.SYNCS 0x989680 ;  /* 0x009896800000895d */ /* 0x004fea0003900000 */
[----:B------:R-:W2:Y:S02]  /*79a0*/  @!P0 SYNCS.PHASECHK.TRANS64 P0, [R0+URZ], R3 ;  /* 0x00000003000085a7 */ /* 0x000ea400080010ff */
[----:B--2---:R-:W-:Y:S05]  /*79b0*/  @!P0 BRA `(.L_x_120) ;  /* 0xfffffffc00f08947 */ /* 0x004fea000383ffff */
[----:B------:R-:W-:Y:S05]  /*79c0*/  BRA `(.L_x_121) ;  /* 0xffffffac008c7947 */ /* 0x000fea000383ffff */
.L_x_48:
[----:B-1----:R1:W2:Y:S02]  /*79d0*/  SYNCS.PHASECHK.TRANS64.TRYWAIT P0, [R2+URZ+0xd0], R5 ;  /* 0x0000d005020075a7 */ /* 0x0022a400080011ff */
[----:B--2---:R-:W-:Y:S05]  /*79e0*/  @!P0 NANOSLEEP.SYNCS 0x989680 ;  /* 0x009896800000895d */ /* 0x004fea0003900000 */
[----:B------:R-:W2:Y:S02]  /*79f0*/  @!P0 SYNCS.PHASECHK.TRANS64 P0, [R2+URZ+0xd0], R5 ;  /* 0x0000d005020085a7 */ /* 0x000ea400080010ff */
[----:B--2---:R-:W-:Y:S05]  /*7a00*/  @!P0 BRA `(.L_x_48) ;  /* 0xfffffffc00f08947 */ /* 0x004fea000383ffff */
[----:B------:R-:W-:Y:S05]  /*7a10*/  BRA `(.L_x_122) ;  /* 0xffffffac00f07947 */ /* 0x000fea000383ffff */
.L_x_49:
[----:B------:R-:W-:-:S07]  /*7a20*/  MOV R2, UR4 ;  /* 0x0000000400027c02 */ /* 0x000fce0008000f00 */
.L_x_123:
[----:B-1----:R1:W2:Y:S02]  /*7a30*/  SYNCS.PHASECHK.TRANS64.TRYWAIT P0, [R2+URZ+0x80], R5 ;  /* 0x00008005020075a7 */ /* 0x0022a400080011ff */
[----:B--2---:R-:W-:Y:S05]  /*7a40*/  @!P0 NANOSLEEP.SYNCS 0x989680 ;  /* 0x009896800000895d */ /* 0x004fea0003900000 */
[----:B------:R-:W2:Y:S02]  /*7a50*/  @!P0 SYNCS.PHASECHK.TRANS64 P0, [R2+URZ+0x80], R5 ;  /* 0x00008005020085a7 */ /* 0x000ea400080010ff */
[----:B--2---:R-:W-:Y:S05]  /*7a60*/  @!P0 BRA `(.L_x_123) ;  /* 0xfffffffc00f08947 */ /* 0x004fea000383ffff */
[----:B------:R-:W-:Y:S05]  /*7a70*/  BRA `(.L_x_124) ;  /* 0xffffffb000007947 */ /* 0x000fea000383ffff */
.L_x_50:
[----:B-1----:R1:W2:Y:S02]  /*7a80*/  SYNCS.PHASECHK.TRANS64.TRYWAIT P1, [R2+URZ+0x70], R5 ;  /* 0x00007005020075a7 */ /* 0x0022a400080211ff */
[----:B--2---:R-:W-:Y:S05]  /*7a90*/  @!P1 NANOSLEEP.SYNCS 0x989680 ;  /* 0x009896800000995d */ /* 0x004fea0003900000 */
[----:B------:R-:W2:Y:S02]  /*7aa0*/  @!P1 SYNCS.PHASECHK.TRANS64 P1, [R2+URZ+0x70], R5 ;  /* 0x00007005020095a7 */ /* 0x000ea400080210ff */
[----:B--2---:R-:W-:Y:S05]  /*7ab0*/  @!P1 BRA `(.L_x_50) ;  /* 0xfffffffc00f09947 */ /* 0x004fea000383ffff */
[----:B------:R-:W-:Y:S05]  /*7ac0*/  BRA `(.L_x_125) ;  /* 0xffffffb000307947 */ /* 0x000fea000383ffff */
.L_x_53:
[----:B------:R-:W-:-:S07]  /*7ad0*/  MOV R0, UR4 ;  /* 0x0000000400007c02 */ /* 0x000fce0008000f00 */
.L_x_126:
[----:B-1----:R1:W2:Y:S02]  /*7ae0*/  SYNCS.PHASECHK.TRANS64.TRYWAIT P0, [R0+URZ+0x80], R3 ;  /* 0x00008003000075a7 */ /* 0x0022a400080011ff */
[----:B--2---:R-:W-:Y:S05]  /*7af0*/  @!P0 NANOSLEEP.SYNCS 0x989680 ;  /* 0x009896800000895d */ /* 0x004fea0003900000 */
[----:B------:R-:W2:Y:S02]  /*7b00*/  @!P0 SYNCS.PHASECHK.TRANS64 P0, [R0+URZ+0x80], R3 ;  /* 0x00008003000085a7 */ /* 0x000ea400080010ff */
[----:B--2---:R-:W-:Y:S05]  /*7b10*/  @!P0 BRA `(.L_x_126) ;  /* 0xfffffffc00f08947 */ /* 0x004fea000383ffff */
[----:B------:R-:W-:Y:S05]  /*7b20*/  BRA `(.L_x_52) ;  /* 0xffffffb000847947 */ /* 0x000fea000383ffff */
.L_x_60:
[----:B-1----:R1:W2:Y:S02]  /*7b30*/  SYNCS.PHASECHK.TRANS64.TRYWAIT P1, [R0+URZ+0x70], R5 ;  /* 0x00007005000075a7 */ /* 0x0022a400080211ff */
[----:B--2---:R-:W-:Y:S05]  /*7b40*/  @!P1 NANOSLEEP.SYNCS 0x989680 ;  /* 0x009896800000995d */ /* 0x004fea0003900000 */
[----:B------:R-:W2:Y:S02]  /*7b50*/  @!P1 SYNCS.PHASECHK.TRANS64 P1, [R0+URZ+0x70], R5 ;  /* 0x00007005000095a7 */ /* 0x000ea400080210ff */
[----:B--2---:R-:W-:Y:S05]  /*7b60*/  @!P1 BRA `(.L_x_60) ;  /* 0xfffffffc00f09947 */ /* 0x004fea000383ffff */
[----:B------:R-:W-:Y:S05]  /*7b70*/  BRA `(.L_x_127) ;  /* 0xffffffb400ec7947 */ /* 0x000fea000383ffff */
.L_x_61:
[----:B------:R-:W-:-:S07]  /*7b80*/  MOV R3, UR23 ;  /* 0x0000001700037c02 */ /* 0x000fce0008000f00 */
.L_x_128:
[----:B-1----:R1:W2:Y:S02]  /*7b90*/  SYNCS.PHASECHK.TRANS64.TRYWAIT P0, [R3+URZ+0xb0], R0 ;  /* 0x0000b000030075a7 */ /* 0x0022a400080011ff */
[----:B--2---:R-:W-:Y:S05]  /*7ba0*/  @!P0 NANOSLEEP.SYNCS 0x989680 ;  /* 0x009896800000895d */ /* 0x004fea0003900000 */
[----:B------:R-:W2:Y:S02]  /*7bb0*/  @!P0 SYNCS.PHASECHK.TRANS64 P0, [R3+URZ+0xb0], R0 ;  /* 0x0000b000030085a7 */ /* 0x000ea400080010ff */
[----:B--2---:R-:W-:Y:S05]  /*7bc0*/  @!P0 BRA `(.L_x_128) ;  /* 0xfffffffc00f08947 */ /* 0x004fea000383ffff */
[----:B------:R-:W-:Y:S05]  /*7bd0*/  BRA `(.L_x_129) ;  /* 0xffffffb8003c7947 */ /* 0x000fea000383ffff */
.L_x_64:
[----:B------:R-:W-:Y:S07]  /*7be0*/  MOV R0, UR5 ;  /* 0x0000000500007c02 */ /* 0x000fee0008000f00 */
.L_x_130:
[----:B-1----:R1:W2:Y:S02]  /*7bf0*/  SYNCS.PHASECHK.TRANS64.TRYWAIT P0, [R0+URZ], R3 ;  /* 0x00000003000075a7 */ /* 0x0022a400080011ff */
[----:B--2---:R-:W-:Y:S05]  /*7c00*/  @!P0 NANOSLEEP.SYNCS 0x989680 ;  /* 0x009896800000895d */ /* 0x004fea0003900000 */
[----:B------:R-:W2:Y:S02]  /*7c10*/  @!P0 SYNCS.PHASECHK.TRANS64 P0, [R0+URZ], R3 ;  /* 0x00000003000085a7 */ /* 0x000ea400080010ff */
[----:B--2---:R-:W-:Y:S05]  /*7c20*/  @!P0 BRA `(.L_x_130) ;  /* 0xfffffffc00f08947 */ /* 0x004fea000383ffff */
[----:B------:R-:W-:Y:S05]  /*7c30*/  BRA `(.L_x_63) ;  /* 0xffffffb800587947 */ /* 0x000fea000383ffff */
.L_x_67:
[----:B------:R-:W-:-:S07]  /*7c40*/  MOV R0, UR4 ;  /* 0x0000000400007c02 */ /* 0x000fce0008000f00 */
.L_x_131:
[----:B--2---:R2:W4:Y:S02]  /*7c50*/  SYNCS.PHASECHK.TRANS64.TRYWAIT P0, [R0+URZ], R3 ;  /* 0x00000003000075a7 */ /* 0x00452400080011ff */
[----:B----4-:R-:W-:Y:S05]  /*7c60*/  @!P0 NANOSLEEP.SYNCS 0x989680 ;  /* 0x009896800000895d */ /* 0x010fea0003900000 */
[----:B------:R-:W4:Y:S02]  /*7c70*/  @!P0 SYNCS.PHASECHK.TRANS64 P0, [R0+URZ], R3 ;  /* 0x00000003000085a7 */ /* 0x000f2400080010ff */
[----:B----4-:R-:W-:Y:S05]  /*7c80*/  @!P0 BRA `(.L_x_131) ;  /* 0xfffffffc00f08947 */ /* 0x010fea000383ffff */
[----:B------:R-:W-:Y:S05]  /*7c90*/  BRA `(.L_x_132) ;  /* 0xffffffbc000c7947 */ /* 0x000fea000383ffff */
.L_x_68:
[----:B------:R-:W-:-:S07]  /*7ca0*/  MOV R0, UR5 ;  /* 0x0000000500007c02 */ /* 0x000fce0008000f00 */
.L_x_133:
[----:B-1----:R1:W2:Y:S02]  /*7cb0*/  SYNCS.PHASECHK.TRANS64.TRYWAIT P0, [R0+URZ], R3 ;  /* 0x00000003000075a7 */ /* 0x0022a400080011ff */
[----:B--2---:R-:W-:Y:S05]  /*7cc0*/  @!P0 NANOSLEEP.SYNCS 0x989680 ;  /* 0x009896800000895d */ /* 0x004fea0003900000 */
[----:B------:R-:W2:Y:S02]  /*7cd0*/  @!P0 SYNCS.PHASECHK.TRANS64 P0, [R0+URZ], R3 ;  /* 0x00000003000085a7 */ /* 0x000ea400080010ff */
[----:B--2---:R-:W-:Y:S05]  /*7ce0*/  @!P0 BRA `(.L_x_133) ;  /* 0xfffffffc00f08947 */ /* 0x004fea000383ffff */
[----:B------:R-:W-:Y:S05]  /*7cf0*/  BRA `(.L_x_134) ;  /* 0xffffffbc00187947 */ /* 0x000fea000383ffff */
.L_x_69:
[----:B------:R-:W-:-:S07]  /*7d00*/  MOV R0, UR5 ;  /* 0x0000000500007c02 */ /* 0x000fce0008000f00 */
.L_x_135:
[----:B-1----:R1:W2:Y:S02]  /*7d10*/  SYNCS.PHASECHK.TRANS64.TRYWAIT P0, [R0+URZ], R3 ;  /* 0x00000003000075a7 */ /* 0x0022a400080011ff */
[----:B--2---:R-:W-:Y:S05]  /*7d20*/  @!P0 NANOSLEEP.SYNCS 0x989680 ;  /* 0x009896800000895d */ /* 0x004fea0003900000 */
[----:B------:R-:W2:Y:S02]  /*7d30*/  @!P0 SYNCS.PHASECHK.TRANS64 P0, [R0+URZ], R3 ;  /* 0x00000003000085a7 */ /* 0x000ea400080010ff */
[----:B--2---:R-:W-:Y:S05]  /*7d40*/  @!P0 BRA `(.L_x_135) ;  /* 0xfffffffc00f08947 */ /* 0x004fea000383ffff */
[----:B------:R-:W-:Y:S05]  /*7d50*/  BRA `(.L_x_136) ;  /* 0xffffffbc00247947 */ /* 0x000fea000383ffff */
.L_x_70:
[----:B------:R-:W-:-:S07]  /*7d60*/  MOV R0, UR4 ;  /* 0x0000000400007c02 */ /* 0x000fce0008000f00 */
.L_x_137:
[----:B-1----:R1:W2:Y:S02]  /*7d70*/  SYNCS.PHASECHK.TRANS64.TRYWAIT P0, [R0+URZ], R3 ;  /* 0x00000003000075a7 */ /* 0x0022a400080011ff */
[----:B--2---:R-:W-:Y:S05]  /*7d80*/  @!P0 NANOSLEEP.SYNCS 0x989680 ;  /* 0x009896800000895d */ /* 0x004fea0003900000 */
[----:B------:R-:W2:Y:S02]  /*7d90*/  @!P0 SYNCS.PHASECHK.TRANS64 P0, [R0+URZ], R3 ;  /* 0x00000003000085a7 */ /* 0x000ea400080010ff */
[----:B--2---:R-:W-:Y:S05]  /*7da0*/  @!P0 BRA `(.L_x_137) ;  /* 0xfffffffc00f08947 */ /* 0x004fea000383ffff */
[----:B------:R-:W-:Y:S05]  /*7db0*/  BRA `(.L_x_138) ;  /* 0xffffffbc00307947 */ /* 0x000fea000383ffff */
.L_x_75:
[----:B--2---:R2:W4:Y:S02]  /*7dc0*/  SYNCS.PHASECHK.TRANS64.TRYWAIT P0, [R12+URZ+0x70], R9 ;  /* 0x000070090c0075a7 */ /* 0x00452400080011ff */
[----:B----4-:R-:W-:Y:S05]  /*7dd0*/  @!P0 NANOSLEEP.SYNCS 0x989680 ;  /* 0x009896800000895d */ /* 0x010fea0003900000 */
[----:B------:R-:W4:Y:S02]  /*7de0*/  @!P0 SYNCS.PHASECHK.TRANS64 P0, [R12+URZ+0x70], R9 ;  /* 0x000070090c0085a7 */ /* 0x000f2400080010ff */
[----:B----4-:R-:W-:Y:S05]  /*7df0*/  @!P0 BRA `(.L_x_75) ;  /* 0xfffffffc00f08947 */ /* 0x010fea000383ffff */
[----:B------:R-:W-:Y:S05]  /*7e00*/  BRA `(.L_x_139) ;  /* 0xffffffc000507947 */ /* 0x000fea000383ffff */
.L_x_78:
[----:B------:R-:W-:Y:S07]  /*7e10*/  MOV R0, UR21 ;  /* 0x0000001500007c02 */ /* 0x000fee0008000f00 */
.L_x_140:
[----:B--2---:R2:W3:Y:S02]  /*7e20*/  SYNCS.PHASECHK.TRANS64.TRYWAIT P2, [R0+URZ+0x68], R11 ;  /* 0x0000680b000075a7 */ /* 0x0044e400080411ff */
[----:B---3--:R-:W-:Y:S05]  /*7e30*/  @!P2 NANOSLEEP.SYNCS 0x989680 ;  /* 0x009896800000a95d */ /* 0x008fea0003900000 */
[----:B------:R-:W3:Y:S02]  /*7e40*/  @!P2 SYNCS.PHASECHK.TRANS64 P2, [R0+URZ+0x68], R11 ;  /* 0x0000680b0000a5a7 */ /* 0x000ee400080410ff */
[----:B---3--:R-:W-:Y:S05]  /*7e50*/  @!P2 BRA `(.L_x_140) ;  /* 0xfffffffc00f0a947 */ /* 0x008fea000383ffff */
[----:B------:R-:W-:Y:S05]  /*7e60*/  BRA `(.L_x_77) ;  /* 0xffffffc400b87947 */ /* 0x000fea000383ffff */
.L_x_81:
[----:B--2---:R-:W-:Y:S07]  /*7e70*/  MOV R0, UR21 ;  /* 0x0000001500007c02 */ /* 0x004fee0008000f00 */
.L_x_141:
[----:B--2---:R2:W3:Y:S02]  /*7e80*/  SYNCS.PHASECHK.TRANS64.TRYWAIT P0, [R0+URZ+0x50], R9 ;  /* 0x00005009000075a7 */ /* 0x0044e400080011ff */
[----:B---3--:R-:W-:Y:S05]  /*7e90*/  @!P0 NANOSLEEP.SYNCS 0x989680 ;  /* 0x009896800000895d */ /* 0x008fea0003900000 */
[----:B------:R-:W3:Y:S02]  /*7ea0*/  @!P0 SYNCS.PHASECHK.TRANS64 P0, [R0+URZ+0x50], R9 ;  /* 0x00005009000085a7 */ /* 0x000ee400080010ff */
[----:B---3--:R-:W-:Y:S05]  /*7eb0*/  @!P0 BRA `(.L_x_141) ;  /* 0xfffffffc00f08947 */ /* 0x008fea000383ffff */
[----:B------:R-:W-:Y:S05]  /*7ec0*/  BRA `(.L_x_142) ;  /* 0xffffffc800147947 */ /* 0x000fea000383ffff */
.L_x_82:
[----:B------:R-:W-:Y:S07]  /*7ed0*/  MOV R0, UR21 ;  /* 0x0000001500007c02 */ /* 0x000fee0008000f00 */
.L_x_143:
[----:B--2---:R2:W3:Y:S02]  /*7ee0*/  SYNCS.PHASECHK.TRANS64.TRYWAIT P0, [R0+URZ+0x58], R9 ;  /* 0x00005809000075a7 */ /* 0x0044e400080011ff */
[----:B---3--:R-:W-:Y:S05]  /*7ef0*/  @!P0 NANOSLEEP.SYNCS 0x989680 ;  /* 0x009896800000895d */ /* 0x008fea0003900000 */
[----:B------:R-:W3:Y:S02]  /*7f00*/  @!P0 SYNCS.PHASECHK.TRANS64 P0, [R0+URZ+0x58], R9 ;  /* 0x00005809000085a7 */ /* 0x000ee400080010ff */
[----:B---3--:R-:W-:Y:S05]  /*7f10*/  @!P0 BRA `(.L_x_143) ;  /* 0xfffffffc00f08947 */ /* 0x008fea000383ffff */
[----:B------:R-:W-:Y:S05]  /*7f20*/  BRA `(.L_x_144) ;  /* 0xffffffc8004c7947 */ /* 0x000fea000383ffff */
.L_x_84:
[----:B------:R-:W-:-:S07]  /*7f30*/  MOV R0, UR21 ;  /* 0x0000001500007c02 */ /* 0x000fce0008000f00 */
.L_x_145:
[----:B---3--:R3:W4:Y:S02]  /*7f40*/  SYNCS.PHASECHK.TRANS64.TRYWAIT P0, [R0+URZ+0x50], R3 ;  /* 0x00005003000075a7 */ /* 0x00872400080011ff */
[----:B----4-:R-:W-:Y:S05]  /*7f50*/  @!P0 NANOSLEEP.SYNCS 0x989680 ;  /* 0x009896800000895d */ /* 0x010fea0003900000 */
[----:B------:R-:W4:Y:S02]  /*7f60*/  @!P0 SYNCS.PHASECHK.TRANS64 P0, [R0+URZ+0x50], R3 ;  /* 0x00005003000085a7 */ /* 0x000f2400080010ff */
[----:B----4-:R-:W-:Y:S05]  /*7f70*/  @!P0 BRA `(.L_x_145) ;  /* 0xfffffffc00f08947 */ /* 0x010fea000383ffff */
[----:B------:R-:W-:Y:S05]  /*7f80*/  BRA `(.L_x_146) ;  /* 0xffffffc800bc7947 */ /* 0x000fea000383ffff */
.L_x_86:
[----:B-1----:R1:W2:Y:S02]  /*7f90*/  SYNCS.PHASECHK.TRANS64.TRYWAIT P0, [R3+URZ+0x70], R0 ;  /* 0x00007000030075a7 */ /* 0x0022a400080011ff */
[----:B--2---:R-:W-:Y:S05]  /*7fa0*/  @!P0 NANOSLEEP.SYNCS 0x989680 ;  /* 0x009896800000895d */ /* 0x004fea0003900000 */
[----:B------:R-:W2:Y:S02]  /*7fb0*/  @!P0 SYNCS.PHASECHK.TRANS64 P0, [R3+URZ+0x70], R0 ;  /* 0x00007000030085a7 */ /* 0x000ea400080010ff */
[----:B--2---:R-:W-:Y:S05]  /*7fc0*/  @!P0 BRA `(.L_x_86) ;  /* 0xfffffffc00f08947 */ /* 0x004fea000383ffff */
[----:B------:R-:W-:Y:S05]  /*7fd0*/  BRA `(.L_x_147) ;  /* 0xffffffcc00847947 */ /* 0x000fea000383ffff */
.L_x_97:
[----:B--2---:R2:W1:Y:S02]  /*7fe0*/  SYNCS.PHASECHK.TRANS64.TRYWAIT P1, [R2+URZ+0x40], R5 ;  /* 0x00004005020075a7 */ /* 0x00446400080211ff */
[----:B-1----:R-:W-:Y:S05]  /*7ff0*/  @!P1 NANOSLEEP.SYNCS 0x989680 ;  /* 0x009896800000995d */ /* 0x002fea0003900000 */
[----:B------:R-:W1:Y:S02]  /*8000*/  @!P1 SYNCS.PHASECHK.TRANS64 P1, [R2+URZ+0x40], R5 ;  /* 0x00004005020095a7 */ /* 0x000e6400080210ff */
[----:B-1----:R-:W-:Y:S05]  /*8010*/  @!P1 BRA `(.L_x_97) ;  /* 0xfffffffc00f09947 */ /* 0x002fea000383ffff */
[----:B------:R-:W-:Y:S05]  /*8020*/  BRA `(.L_x_96) ;  /* 0xffffffd800f87947 */ /* 0x000fea000383ffff */
.L_x_99:
[----:B--2---:R2:W4:Y:S02]  /*8030*/  SYNCS.PHASECHK.TRANS64.TRYWAIT P0, [R100+URZ+0x90], R3 ;  /* 0x00009003640075a7 */ /* 0x00452400080011ff */
[----:B----4-:R-:W-:Y:S05]  /*8040*/  @!P0 NANOSLEEP.SYNCS 0x989680 ;  /* 0x009896800000895d */ /* 0x010fea0003900000 */
[----:B------:R-:W4:Y:S02]  /*8050*/  @!P0 SYNCS.PHASECHK.TRANS64 P0, [R100+URZ+0x90], R3 ;  /* 0x00009003640085a7 */ /* 0x000f2400080010ff */
[----:B----4-:R-:W-:Y:S05]  /*8060*/  @!P0 BRA `(.L_x_99) ;  /* 0xfffffffc00f08947 */ /* 0x010fea000383ffff */
[----:B------:R-:W-:Y:S05]  /*8070*/  BRA `(.L_x_98) ;  /* 0xffffffdc00487947 */ /* 0x000fea000383ffff */
.L_x_107:
[----:B---3--:R3:W4:Y:S02]  /*8080*/  SYNCS.PHASECHK.TRANS64.TRYWAIT P0, [R109+URZ+0x40], R4 ;  /* 0x000040046d0075a7 */ /* 0x00872400080011ff */
[----:B----4-:R-:W-:Y:S05]  /*8090*/  @!P0 NANOSLEEP.SYNCS 0x989680 ;  /* 0x009896800000895d */ /* 0x010fea0003900000 */
[----:B------:R-:W4:Y:S02]  /*80a0*/  @!P0 SYNCS.PHASECHK.TRANS64 P0, [R109+URZ+0x40], R4 ;  /* 0x000040046d0085a7 */ /* 0x000f2400080010ff */
[----:B----4-:R-:W-:Y:S05]  /*80b0*/  @!P0 BRA `(.L_x_107) ;  /* 0xfffffffc00f08947 */ /* 0x010fea000383ffff */
[----:B------:R-:W-:Y:S05]  /*80c0*/  BRA `(.L_x_106) ;  /* 0xffffffe8003c7947 */ /* 0x000fea000383ffff */
        .weak           $__internal_0_$__cuda_sm10x_tcgen05_guardrail_trap_col_being_dealloced_not_returned_by_alloc
        .type           $__internal_0_$__cuda_sm10x_tcgen05_guardrail_trap_col_being_dealloced_not_returned_by_alloc,@function
        .size           $__internal_0_$__cuda_sm10x_tcgen05_guardrail_trap_col_being_dealloced_not_returned_by_alloc,($__internal_1_$__cuda_sm10x_tcgen05_guardrail_trap_phase_invalid_during_alloc - $__internal_0_$__cuda_sm10x_tcgen05_guardrail_trap_col_being_dealloced_not_returned_by_alloc)
$__internal_0_$__cuda_sm10x_tcgen05_guardrail_trap_col_being_dealloced_not_returned_by_alloc:
[----:B------:R-:W-:Y:S05]  /*80d0*/  BPT.TRAP 0x1 ;  /* 0x000000040000795c */ /* 0x000fea0000300000 */
[----:B------:R-:W-:-:S04]  /*80e0*/  HFMA2 R3, -RZ, RZ, 0, 0 ;  /* 0x00000000ff037431 */ /* 0x000fc800000001ff */
[----:B------:R-:W-:Y:S05]  /*80f0*/  RET.REL.NODEC R2 `(_ZN7cutlass13device_kernelINS_4gemm6kernel13GemmUniversalIN4cute5tupleIJiiiiEEENS1_10collective13CollectiveMmaINS1_35MainloopSm100TmaUmmaWarpSpecializedILi4ELi2ELi4ENS5_IJNS4_1CILi1EEENSA_ILi2EEESB_EEEEENS5_IJNSA_ILi64EEENSA_ILi128EEESF_EEENS_12float_e4m3_tENS5_IJlSB_lEEESI_SJ_NS4_8TiledMMAINS4_8MMA_AtomIJNS4_10MMA_TraitsINS4_19SM100_MMA_F8F6F4_SSEJSI_SI_fSF_SG_NS4_17integral_constantINS4_4UMMA5MajorELSQ_0EEESR_NSO_INSP_7ScaleInELSS_0EEEST_EEEEEENS4_6LayoutINS5_IJSB_SB_SB_EEENS5_IJNSA_ILi0EEESY_SY_EEEEENS5_IJNS4_10UnderscoreES11_S11_EEEEENS4_23SM90_TMA_LOAD_MULTICASTENS4_14ComposedLayoutINS4_7SwizzleILi2ELi4ELi3EEENS4_18smem_ptr_flag_bitsILi8EEENSW_INS5_IJNSA_ILi8EEESF_EEENS5_IJSF_SB_EEEEEEEvNS4_8identityENS4_13SM90_TMA_LOADES1E_vS1F_EENS_8epilogue10collective18CollectiveEpilogueINS1I_23Sm100TmaWarpSpecializedILi2ELi2ELi32ELb0ELb0EEEJSH_NS5_IJNSW_ISF_SB_EES1N_EEESI_SJ_SI_SJ_NS1I_6fusion15FusionCallbacksIS1M_NS1P_17LinearCombinationISI_fSI_fLNS_15FloatRoundStyleE2EEESH_S1O_JEEENS4_5SM1004TMEM4LOAD26SM100_TMEM_LOAD_16dp32b32xES1G_S1E_NS4_39AutoVectorizingCopyWithAssumedAlignmentILi128EEENS4_14SM90_TMA_STOREES1E_S20_S20_EEEvvEEEEvNT_6ParamsE) ;  /* 0xffffff7c02c07950 */ /* 0x000fea0003c3ffff */
        .weak           $__internal_1_$__cuda_sm10x_tcgen05_guardrail_trap_phase_invalid_during_alloc
        .type           $__internal_1_$__cuda_sm10x_tcgen05_guardrail_trap_phase_invalid_during_alloc,@function
        .size           $__internal_1_$__cuda_sm10x_tcgen05_guardrail_trap_phase_invalid_during_alloc,($__internal_2_$__cuda_sm10x_tcgen05_guardrail_trap_unallocated_columns_being_dealloced - $__internal_1_$__cuda_sm10x_tcgen05_guardrail_trap_phase_invalid_during_alloc)
$__internal_1_$__cuda_sm10x_tcgen05_guardrail_trap_phase_invalid_during_alloc:
[----:B------:R-:W-:Y:S05]  /*8100*/  BPT.TRAP 0x1 ;  /* 0x000000040000795c */ /* 0x000fea0000300000 */
[----:B------:R-:W-:-:S04]  /*8110*/  MOV R5, 0x0 ;  /* 0x0000000000057802 */ /* 0x000fc80000000f00 */
[----:B------:R-:W-:Y:S05]  /*8120*/  RET.REL.NODEC R4 `(_ZN7cutlass13device_kernelINS_4gemm6kernel13GemmUniversalIN4cute5tupleIJiiiiEEENS1_10collective13CollectiveMmaINS1_35MainloopSm100TmaUmmaWarpSpecializedILi4ELi2ELi4ENS5_IJNS4_1CILi1EEENSA_ILi2EEESB_EEEEENS5_IJNSA_ILi64EEENSA_ILi128EEESF_EEENS_12float_e4m3_tENS5_IJlSB_lEEESI_SJ_NS4_8TiledMMAINS4_8MMA_AtomIJNS4_10MMA_TraitsINS4_19SM100_MMA_F8F6F4_SSEJSI_SI_fSF_SG_NS4_17integral_constantINS4_4UMMA5MajorELSQ_0EEESR_NSO_INSP_7ScaleInELSS_0EEEST_EEEEEENS4_6LayoutINS5_IJSB_SB_SB_EEENS5_IJNSA_ILi0EEESY_SY_EEEEENS5_IJNS4_10UnderscoreES11_S11_EEEEENS4_23SM90_TMA_LOAD_MULTICASTENS4_14ComposedLayoutINS4_7SwizzleILi2ELi4ELi3EEENS4_18smem_ptr_flag_bitsILi8EEENSW_INS5_IJNSA_ILi8EEESF_EEENS5_IJSF_SB_EEEEEEEvNS4_8identityENS4_13SM90_TMA_LOADES1E_vS1F_EENS_8epilogue10collective18CollectiveEpilogueINS1I_23Sm100TmaWarpSpecializedILi2ELi2ELi32ELb0ELb0EEEJSH_NS5_IJNSW_ISF_SB_EES1N_EEESI_SJ_SI_SJ_NS1I_6fusion15FusionCallbacksIS1M_NS1P_17LinearCombinationISI_fSI_fLNS_15FloatRoundStyleE2EEESH_S1O_JEEENS4_5SM1004TMEM4LOAD26SM100_TMEM_LOAD_16dp32b32xES1G_S1E_NS4_39AutoVectorizingCopyWithAssumedAlignmentILi128EEENS4_14SM90_TMA_STOREES1E_S20_S20_EEEvvEEEEvNT_6ParamsE) ;  /* 0xffffff7c04b47950 */ /* 0x000fea0003c3ffff */
        .weak           $__internal_2_$__cuda_sm10x_tcgen05_guardrail_trap_unallocated_columns_being_dealloced
        .type           $__internal_2_$__cuda_sm10x_tcgen05_guardrail_trap_unallocated_columns_being_dealloced,@function
        .size           $__internal_2_$__cuda_sm10x_tcgen05_guardrail_trap_unallocated_columns_being_dealloced,(.L_x_149 - $__internal_2_$__cuda_sm10x_tcgen05_guardrail_trap_unallocated_columns_being_dealloced)
$__internal_2_$__cuda_sm10x_tcgen05_guardrail_trap_unallocated_columns_being_dealloced:
[----:B------:R-:W-:Y:S05]  /*8130*/  BPT.TRAP 0x1 ;  /* 0x000000040000795c */ /* 0x000fea0000300000 */
[----:B------:R-:W-:-:S04]  /*8140*/  HFMA2 R3, -RZ, RZ, 0, 0 ;  /* 0x00000000ff037431 */ /* 0x000fc800000001ff */
[----:B------:R-:W-:Y:S05]  /*8150*/  RET.REL.NODEC R2 `(_ZN7cutlass13device_kernelINS_4gemm6kernel13GemmUniversalIN4cute5tupleIJiiiiEEENS1_10collective13CollectiveMmaINS1_35MainloopSm100TmaUmmaWarpSpecializedILi4ELi2ELi4ENS5_IJNS4_1CILi1EEENSA_ILi2EEESB_EEEEENS5_IJNSA_ILi64EEENSA_ILi128EEESF_EEENS_12float_e4m3_tENS5_IJlSB_lEEESI_SJ_NS4_8TiledMMAINS4_8MMA_AtomIJNS4_10MMA_TraitsINS4_19SM100_MMA_F8F6F4_SSEJSI_SI_fSF_SG_NS4_17integral_constantINS4_4UMMA5MajorELSQ_0EEESR_NSO_INSP_7ScaleInELSS_0EEEST_EEEEEENS4_6LayoutINS5_IJSB_SB_SB_EEENS5_IJNSA_ILi0EEESY_SY_EEEEENS5_IJNS4_10UnderscoreES11_S11_EEEEENS4_23SM90_TMA_LOAD_MULTICASTENS4_14ComposedLayoutINS4_7SwizzleILi2ELi4ELi3EEENS4_18smem_ptr_flag_bitsILi8EEENSW_INS5_IJNSA_ILi8EEESF_EEENS5_IJSF_SB_EEEEEEEvNS4_8identityENS4_13SM90_TMA_LOADES1E_vS1F_EENS_8epilogue10collective18CollectiveEpilogueINS1I_23Sm100TmaWarpSpecializedILi2ELi2ELi32ELb0ELb0EEEJSH_NS5_IJNSW_ISF_SB_EES1N_EEESI_SJ_SI_SJ_NS1I_6fusion15FusionCallbacksIS1M_NS1P_17LinearCombinationISI_fSI_fLNS_15FloatRoundStyleE2EEESH_S1O_JEEENS4_5SM1004TMEM4LOAD26SM100_TMEM_LOAD_16dp32b32xES1G_S1E_NS4_39AutoVectorizingCopyWithAssumedAlignmentILi128EEENS4_14SM90_TMA_STOREES1E_S20_S20_EEEvvEEEEvNT_6ParamsE) ;  /* 0xffffff7c02a87950 */ /* 0x000fea0003c3ffff */
.L_x_148:
[----:B------:R-:W-:-:S00]  /*8160*/  BRA `(.L_x_148) ;  /* 0xfffffffc00fc7947 */ /* 0x000fc0000383ffff */
[----:B------:R-:W-:-:S00]  /*8170*/  NOP ;  /* 0x0000000000007918 */ /* 0x000fc00000000000 */
        /* <DEDUP_REMOVED lines=8> */
.L_x_149:


//--------------------- .nv.global.init           --------------------------
	.section	.nv.global.init,"aw",@progbits
.nv.global.init:
	.type		$str$27,@object
	.size		$str$27,($str$28 - $str$27)
$str$27:
        /*0000*/ 	.byte	0x28, 0x61, 0x64, 0x64, 0x72, 0x65, 0x73, 0x73, 0x20, 0x26, 0x20, 0x6d, 0x61, 0x73, 0x6b, 0x29
        /*0010*/ 	.byte	0x20, 0x3d, 0x3d, 0x20, 0x30, 0x00
	.type		$str$28,@object
	.size		$str$28,($str$26 - $str$28)
$str$28:
        /*0016*/ 	.byte	0x2f, 0x74, 0x6d, 0x70, 0x2f, 0x63, 0x75, 0x74, 0x6c, 0x61, 0x73, 0x73, 0x5f, 0x73, 0x77, 0x65
        /*0026*/ 	.byte	0x65, 0x70, 0x5f, 0x73, 0x72, 0x63, 0x2f, 0x69, 0x6e, 0x63, 0x6c, 0x75, 0x64, 0x65, 0x2f, 0x63
        /*0036*/ 	.byte	0x75, 0x74, 0x65, 0x2f, 0x70, 0x6f, 0x69, 0x6e, 0x74, 0x65, 0x72, 0x5f, 0x66, 0x6c, 0x61, 0x67
        /*0046*/ 	.byte	0x67, 0x65, 0x64, 0x2e, 0x68, 0x70, 0x70, 0x00
	.type		$str$26,@object
	.size		$str$26,($str$25 - $str$26)
$str$26:
        /*004e*/ 	.byte	0x2f, 0x74, 0x6d, 0x70, 0x2f, 0x63, 0x75, 0x74, 0x6c, 0x61, 0x73, 0x73, 0x5f, 0x73, 0x77, 0x65
        /*005e*/ 	.byte	0x65, 0x70, 0x5f, 0x73, 0x72, 0x63, 0x2f, 0x69, 0x6e, 0x63, 0x6c, 0x75, 0x64, 0x65, 0x2f, 0x63
        /*006e*/ 	.byte	0x75, 0x74, 0x65, 0x2f, 0x61, 0x74, 0x6f, 0x6d, 0x2f, 0x63, 0x6f, 0x70, 0x79, 0x5f, 0x74, 0x72
        /*007e*/ 	.byte	0x61, 0x69, 0x74, 0x73, 0x5f, 0x73, 0x6d, 0x31, 0x30, 0x30, 0x2e, 0x68, 0x70, 0x70, 0x00
	.type		$str$25,@object
	.size		$str$25,(__unnamed_1 - $str$25)
$str$25:
        /*008d*/ 	.byte	0x28, 0x28, 0x75, 0x69, 0x6e, 0x74, 0x33, 0x32, 0x5f, 0x74, 0x28, 0x74, 0x68, 0x72, 0x65, 0x61
        /*009d*/ 	.byte	0x64, 0x49, 0x64, 0x78, 0x2e, 0x78, 0x29, 0x20, 0x2f, 0x20, 0x33, 0x32, 0x29, 0x20, 0x25, 0x20
        /*00ad*/ 	.byte	0x34, 0x29, 0x20, 0x3d, 0x3d, 0x20, 0x28, 0x28, 0x28, 0x74, 0x6d, 0x65, 0x6d, 0x5f, 0x61, 0x64
        /*00bd*/ 	.byte	0x64, 0x72, 0x20, 0x3e, 0x3e, 0x20, 0x31, 0x36, 0x29, 0x20, 0x2f, 0x20, 0x33, 0x32, 0x29, 0x20
        /*00cd*/ 	.byte	0x25, 0x20, 0x34, 0x29, 0x00
	.type		__unnamed_1,@object
	.size		__unnamed_1,(__unnamed_2 - __unnamed_1)
__unnamed_1:
        /*00d2*/ 	.byte	0x61, 0x75, 0x74, 0x6f, 0x20, 0x63, 0x75, 0x74, 0x65, 0x3a, 0x3a, 0x61, 0x73, 0x5f, 0x70, 0x6f
        /* <DEDUP_REMOVED lines=24> */
        /*0262*/ 	.byte	0x3c, 0x34, 0x30, 0x39, 0x36, 0x3e, 0x3e, 0x3e, 0x3e, 0x5d, 0x00
	.type		__unnamed_2,@object
	.size		__unnamed_2,(.L_2 - __unnamed_2)
__unnamed_2:
        /* <DEDUP_REMOVED lines=40> */
        /*04ed*/ 	.byte	0x74, 0x65, 0x3a, 0x3a, 0x43, 0x3c, 0x30, 0x3e, 0x3e, 0x3e, 0x3e, 0x5d, 0x00
.L_2:


//--------------------- .nv.shared._ZN7cutlass13device_kernelINS_4gemm6kernel13GemmUniversalIN4cute5tupleIJiiiiEEENS1_10collective13CollectiveMmaINS1_35MainloopSm100TmaUmmaWarpSpecializedILi4ELi2ELi4ENS5_IJNS4_1CILi1EEENSA_ILi2EEESB_EEEEENS5_IJNSA_ILi64EEENSA_ILi128EEESF_EEENS_12float_e4m3_tENS5_IJlSB_lEEESI_SJ_NS4_8TiledMMAINS4_8MMA_AtomIJNS4_10MMA_TraitsINS4_19SM100_MMA_F8F6F4_SSEJSI_SI_fSF_SG_NS4_17integral_constantINS4_4UMMA5MajorELSQ_0EEESR_NSO_INSP_7ScaleInELSS_0EEEST_EEEEEENS4_6LayoutINS5_IJSB_SB_SB_EEENS5_IJNSA_ILi0EEESY_SY_EEEEENS5_IJNS4_10UnderscoreES11_S11_EEEEENS4_23SM90_TMA_LOAD_MULTICASTENS4_14ComposedLayoutINS4_7SwizzleILi2ELi4ELi3EEENS4_18smem_ptr_flag_bitsILi8EEENSW_INS5_IJNSA_ILi8EEESF_EEENS5_IJSF_SB_EEEEEEEvNS4_8identityENS4_13SM90_TMA_LOADES1E_vS1F_EENS_8epilogue10collective18CollectiveEpilogueINS1I_23Sm100TmaWarpSpecializedILi2ELi2ELi32ELb0ELb0EEEJSH_NS5_IJNSW_ISF_SB_EES1N_EEESI_SJ_SI_SJ_NS1I_6fusion15FusionCallbacksIS1M_NS1P_17LinearCombinationISI_fSI_fLNS_15FloatRoundStyleE2EEESH_S1O_JEEENS4_5SM1004TMEM4LOAD26SM100_TMEM_LOAD_16dp32b32xES1G_S1E_NS4_39AutoVectorizingCopyWithAssumedAlignmentILi128EEENS4_14SM90_TMA_STOREES1E_S20_S20_EEEvvEEEEvNT_6ParamsE --------------------------
	.section	.nv.shared._ZN7cutlass13device_kernelINS_4gemm6kernel13GemmUniversalIN4cute5tupleIJiiiiEEENS1_10collective13CollectiveMmaINS1_35MainloopSm100TmaUmmaWarpSpecializedILi4ELi2ELi4ENS5_IJNS4_1CILi1EEENSA_ILi2EEESB_EEEEENS5_IJNSA_ILi64EEENSA_ILi128EEESF_EEENS_12float_e4m3_tENS5_IJlSB_lEEESI_SJ_NS4_8TiledMMAINS4_8MMA_AtomIJNS4_10MMA_TraitsINS4_19SM100_MMA_F8F6F4_SSEJSI_SI_fSF_SG_NS4_17integral_constantINS4_4UMMA5MajorELSQ_0EEESR_NSO_INSP_7ScaleInELSS_0EEEST_EEEEEENS4_6LayoutINS5_IJSB_SB_SB_EEENS5_IJNSA_ILi0EEESY_SY_EEEEENS5_IJNS4_10UnderscoreES11_S11_EEEEENS4_23SM90_TMA_LOAD_MULTICASTENS4_14ComposedLayoutINS4_7SwizzleILi2ELi4ELi3EEENS4_18smem_ptr_flag_bitsILi8EEENSW_INS5_IJNSA_ILi8EEESF_EEENS5_IJSF_SB_EEEEEEEvNS4_8identityENS4_13SM90_TMA_LOADES1E_vS1F_EENS_8epilogue10collective18CollectiveEpilogueINS1I_23Sm100TmaWarpSpecializedILi2ELi2ELi32ELb0ELb0EEEJSH_NS5_IJNSW_ISF_SB_EES1N_EEESI_SJ_SI_SJ_NS1I_6fusion15FusionCallbacksIS1M_NS1P_17LinearCombinationISI_fSI_fLNS_15FloatRoundStyleE2EEESH_S1O_JEEENS4_5SM1004TMEM4LOAD26SM100_TMEM_LOAD_16dp32b32xES1G_S1E_NS4_39AutoVectorizingCopyWithAssumedAlignmentILi128EEENS4_14SM90_TMA_STOREES1E_S20_S20_EEEvvEEEEvNT_6ParamsE,"aw",@nobits
	.sectionflags	@""
	.align	16
	.zero		1024


//--------------------- .nv.shared.reserved.0     --------------------------
	.section	.nv.shared.reserved.0,"aw",@nobits
	.weak		__nv_reservedSMEM_offset_0_alias
	.size		__nv_reservedSMEM_offset_0_alias, 0, 64
	.other		__nv_reservedSMEM_offset_0_alias,@"STO_CUDA_RESERVED_SHARED STV_DEFAULT"
__nv_reservedSMEM_offset_0_alias:
	.zero		0
.nv.shared.reserved.0:
	.zero		64
	.weak		__nv_reservedSMEM_tcgen05_partition
	.type		__nv_reservedSMEM_tcgen05_partition,@object
	.size		__nv_reservedSMEM_tcgen05_partition,(.L_0 - __nv_reservedSMEM_tcgen05_partition)
__nv_reservedSMEM_tcgen05_partition:
	.zero		32
.L_0:


//--------------------- .nv.global                --------------------------
	.section	.nv.global,"aw",@nobits
.nv.global:
	.type		_ZN39_INTERNAL_b297a978_4_k_cu_d2c1d43f_77564cute1_E,@object
	.size		_ZN39_INTERNAL_b297a978_4_k_cu_d2c1d43f_77564cute1_E,(_ZN39_INTERNAL_b297a978_4_k_cu_d2c1d43f_77564cuda3std3__45__cpo6cbeginE - _ZN39_INTERNAL_b297a978_4_k_cu_d2c1d43f_77564cute1_E)
_ZN39_INTERNAL_b297a978_4_k_cu_d2c1d43f_77564cute1_E:
	.zero		1
	.type		_ZN39_INTERNAL_b297a978_4_k_cu_d2c1d43f_77564cuda3std3__45__cpo6cbeginE,@object
	.size		_ZN39_INTERNAL_b297a978_4_k_cu_d2c1d43f_77564cuda3std3__45__cpo6cbeginE,(_ZN39_INTERNAL_b297a978_4_k_cu_d2c1d43f_77564cuda3std3__48in_placeE - _ZN39_INTERNAL_b297a978_4_k_cu_d2c1d43f_77564cuda3std3__45__cpo6cbeginE)
_ZN39_INTERNAL_b297a978_4_k_cu_d2c1d43f_77564cuda3std3__45__cpo6cbeginE:
	.zero		1
	.type		_ZN39_INTERNAL_b297a978_4_k_cu_d2c1d43f_77564cuda3std3__48in_placeE,@object
	.size		_ZN39_INTERNAL_b297a978_4_k_cu_d2c1d43f_77564cuda3std3__48in_placeE,(_ZN39_INTERNAL_b297a978_4_k_cu_d2c1d43f_77564cuda3std6ranges3__45__cpo9iter_moveE - _ZN39_INTERNAL_b297a978_4_k_cu_d2c1d43f_77564cuda3std3__48in_placeE)
_ZN39_INTERNAL_b297a978_4_k_cu_d2c1d43f_77564cuda3std3__48in_placeE:
	.zero		1
	.type		_ZN39_INTERNAL_b297a978_4_k_cu_d2c1d43f_77564cuda3std6ranges3__45__cpo9iter_moveE,@object
	.size		_ZN39_INTERNAL_b297a978_4_k_cu_d2c1d43f_77564cuda3std6ranges3__45__cpo9iter_moveE,(_ZN39_INTERNAL_b297a978_4_k_cu_d2c1d43f_77564cuda3std3__45__cpo5beginE - _ZN39_INTERNAL_b297a978_4_k_cu_d2c1d43f_77564cuda3std6ranges3__45__cpo9iter_moveE)
_ZN39_INTERNAL_b297a978_4_k_cu_d2c1d43f_77564cuda3std6ranges3__45__cpo9iter_moveE:
	.zero		1
	.type		_ZN39_INTERNAL_b297a978_4_k_cu_d2c1d43f_77564cuda3std3__45__cpo5beginE,@object
	.size		_ZN39_INTERNAL_b297a978_4_k_cu_d2c1d43f_77564cuda3std3__45__cpo5beginE,(_ZN39_INTERNAL_b297a978_4_k_cu_d2c1d43f_77564cuda3std3__441_GLOBAL__N__b297a978_4_k_cu_d2c1d43f_77566ignoreE - _ZN39_INTERNAL_b297a978_4_k_cu_d2c1d43f_77564cuda3std3__45__cpo5beginE)
_ZN39_INTERNAL_b297a978_4_k_cu_d2c1d43f_77564cuda3std3__45__cpo5beginE:
	.zero		1
	.type		_ZN39_INTERNAL_b297a978_4_k_cu_d2c1d43f_77564cuda3std3__441_GLOBAL__N__b297a978_4_k_cu_d2c1d43f_77566ignoreE,@object
	.size		_ZN39_INTERNAL_b297a978_4_k_cu_d2c1d43f_77564cuda3std3__441_GLOBAL__N__b297a978_4_k_cu_d2c1d43f_77566ignoreE,(_ZN39_INTERNAL_b297a978_4_k_cu_d2c1d43f_77564cute7productE - _ZN39_INTERNAL_b297a978_4_k_cu_d2c1d43f_77564cuda3std3__441_GLOBAL__N__b297a978_4_k_cu_d2c1d43f_77566ignoreE)
_ZN39_INTERNAL_b297a978_4_k_cu_d2c1d43f_77564cuda3std3__441_GLOBAL__N__b297a978_4_k_cu_d2c1d43f_77566ignoreE:
	.zero		1
	.type		_ZN39_INTERNAL_b297a978_4_k_cu_d2c1d43f_77564cute7productE,@object
	.size		_ZN39_INTERNAL_b297a978_4_k_cu_d2c1d43f_77564cute7productE,(_ZN39_INTERNAL_b297a978_4_k_cu_d2c1d43f_77564cuda3std3__45__cpo3endE - _ZN39_INTERNAL_b297a978_4_k_cu_d2c1d43f_77564cute7productE)
_ZN39_INTERNAL_b297a978_4_k_cu_d2c1d43f_77564cute7productE:
	.zero		1
	.type		_ZN39_INTERNAL_b297a978_4_k_cu_d2c1d43f_77564cuda3std3__45__cpo3endE,@object
	.size		_ZN39_INTERNAL_b297a978_4_k_cu_d2c1d43f_77564cuda3std3__45__cpo3endE,(_ZN39_INTERNAL_b297a978_4_k_cu_d2c1d43f_77564cuda3std3__419piecewise_constructE - _ZN39_INTERNAL_b297a978_4_k_cu_d2c1d43f_77564cuda3std3__45__cpo3endE)
_ZN39_INTERNAL_b297a978_4_k_cu_d2c1d43f_77564cuda3std3__45__cpo3endE:
	.zero		1
	.type		_ZN39_INTERNAL_b297a978_4_k_cu_d2c1d43f_77564cuda3std3__419piecewise_constructE,@object
	.size		_ZN39_INTERNAL_b297a978_4_k_cu_d2c1d43f_77564cuda3std3__419piecewise_constructE,(_ZN39_INTERNAL_b297a978_4_k_cu_d2c1d43f_77564cuda3std3__45__cpo4cendE - _ZN39_INTERNAL_b297a978_4_k_cu_d2c1d43f_77564cuda3std3__419piecewise_constructE)
_ZN39_INTERNAL_b297a978_4_k_cu_d2c1d43f_77564cuda3std3__419piecewise_constructE:
	.zero		1
	.type		_ZN39_INTERNAL_b297a978_4_k_cu_d2c1d43f_77564cuda3std3__45__cpo4cendE,@object
	.size		_ZN39_INTERNAL_b297a978_4_k_cu_d2c1d43f_77564cuda3std3__45__cpo4cendE,(_ZN39_INTERNAL_b297a978_4_k_cu_d2c1d43f_77564cuda3std6ranges3__45__cpo4swapE - _ZN39_INTERNAL_b297a978_4_k_cu_d2c1d43f_77564cuda3std3__45__cpo4cendE)
_ZN39_INTERNAL_b297a978_4_k_cu_d2c1d43f_77564cuda3std3__45__cpo4cendE:
	.zero		1
	.type		_ZN39_INTERNAL_b297a978_4_k_cu_d2c1d43f_77564cuda3std6ranges3__45__cpo4swapE,@object
	.size		_ZN39_INTERNAL_b297a978_4_k_cu_d2c1d43f_77564cuda3std6ranges3__45__cpo4swapE,(.L_10 - _ZN39_INTERNAL_b297a978_4_k_cu_d2c1d43f_77564cuda3std6ranges3__45__cpo4swapE)
_ZN39_INTERNAL_b297a978_4_k_cu_d2c1d43f_77564cuda3std6ranges3__45__cpo4swapE:
	.zero		1
.L_10:


//--------------------- .nv.constant0._ZN7cutlass13device_kernelINS_4gemm6kernel13GemmUniversalIN4cute5tupleIJiiiiEEENS1_10collective13CollectiveMmaINS1_35MainloopSm100TmaUmmaWarpSpecializedILi4ELi2ELi4ENS5_IJNS4_1CILi1EEENSA_ILi2EEESB_EEEEENS5_IJNSA_ILi64EEENSA_ILi128EEESF_EEENS_12float_e4m3_tENS5_IJlSB_lEEESI_SJ_NS4_8TiledMMAINS4_8MMA_AtomIJNS4_10MMA_TraitsINS4_19SM100_MMA_F8F6F4_SSEJSI_SI_fSF_SG_NS4_17integral_constantINS4_4UMMA5MajorELSQ_0EEESR_NSO_INSP_7ScaleInELSS_0EEEST_EEEEEENS4_6LayoutINS5_IJSB_SB_SB_EEENS5_IJNSA_ILi0EEESY_SY_EEEEENS5_IJNS4_10UnderscoreES11_S11_EEEEENS4_23SM90_TMA_LOAD_MULTICASTENS4_14ComposedLayoutINS4_7SwizzleILi2ELi4ELi3EEENS4_18smem_ptr_flag_bitsILi8EEENSW_INS5_IJNSA_ILi8EEESF_EEENS5_IJSF_SB_EEEEEEEvNS4_8identityENS4_13SM90_TMA_LOADES1E_vS1F_EENS_8epilogue10collective18CollectiveEpilogueINS1I_23Sm100TmaWarpSpecializedILi2ELi2ELi32ELb0ELb0EEEJSH_NS5_IJNSW_ISF_SB_EES1N_EEESI_SJ_SI_SJ_NS1I_6fusion15FusionCallbacksIS1M_NS1P_17LinearCombinationISI_fSI_fLNS_15FloatRoundStyleE2EEESH_S1O_JEEENS4_5SM1004TMEM4LOAD26SM100_TMEM_LOAD_16dp32b32xES1G_S1E_NS4_39AutoVectorizingCopyWithAssumedAlignmentILi128EEENS4_14SM90_TMA_STOREES1E_S20_S20_EEEvvEEEEvNT_6ParamsE --------------------------
	.section	.nv.constant0._ZN7cutlass13device_kernelINS_4gemm6kernel13GemmUniversalIN4cute5tupleIJiiiiEEENS1_10collective13CollectiveMmaINS1_35MainloopSm100TmaUmmaWarpSpecializedILi4ELi2ELi4ENS5_IJNS4_1CILi1EEENSA_ILi2EEESB_EEEEENS5_IJNSA_ILi64EEENSA_ILi128EEESF_EEENS_12float_e4m3_tENS5_IJlSB_lEEESI_SJ_NS4_8TiledMMAINS4_8MMA_AtomIJNS4_10MMA_TraitsINS4_19SM100_MMA_F8F6F4_SSEJSI_SI_fSF_SG_NS4_17integral_constantINS4_4UMMA5MajorELSQ_0EEESR_NSO_INSP_7ScaleInELSS_0EEEST_EEEEEENS4_6LayoutINS5_IJSB_SB_SB_EEENS5_IJNSA_ILi0EEESY_SY_EEEEENS5_IJNS4_10UnderscoreES11_S11_EEEEENS4_23SM90_TMA_LOAD_MULTICASTENS4_14ComposedLayoutINS4_7SwizzleILi2ELi4ELi3EEENS4_18smem_ptr_flag_bitsILi8EEENSW_INS5_IJNSA_ILi8EEESF_EEENS5_IJSF_SB_EEEEEEEvNS4_8identityENS4_13SM90_TMA_LOADES1E_vS1F_EENS_8epilogue10collective18CollectiveEpilogueINS1I_23Sm100TmaWarpSpecializedILi2ELi2ELi32ELb0ELb0EEEJSH_NS5_IJNSW_ISF_SB_EES1N_EEESI_SJ_SI_SJ_NS1I_6fusion15FusionCallbacksIS1M_NS1P_17LinearCombinationISI_fSI_fLNS_15FloatRoundStyleE2EEESH_S1O_JEEENS4_5SM1004TMEM4LOAD26SM100_TMEM_LOAD_16dp32b32xES1G_S1E_NS4_39AutoVectorizingCopyWithAssumedAlignmentILi128EEENS4_14SM90_TMA_STOREES1E_S20_S20_EEEvvEEEEvNT_6ParamsE,"a",@progbits
	.sectionflags	@""
	.align	4
.nv.constant0._ZN7cutlass13device_kernelINS_4gemm6kernel13GemmUniversalIN4cute5tupleIJiiiiEEENS1_10collective13CollectiveMmaINS1_35MainloopSm100TmaUmmaWarpSpecializedILi4ELi2ELi4ENS5_IJNS4_1CILi1EEENSA_ILi2EEESB_EEEEENS5_IJNSA_ILi64EEENSA_ILi128EEESF_EEENS_12float_e4m3_tENS5_IJlSB_lEEESI_SJ_NS4_8TiledMMAINS4_8MMA_AtomIJNS4_10MMA_TraitsINS4_19SM100_MMA_F8F6F4_SSEJSI_SI_fSF_SG_NS4_17integral_constantINS4_4UMMA5MajorELSQ_0EEESR_NSO_INSP_7ScaleInELSS_0EEEST_EEEEEENS4_6LayoutINS5_IJSB_SB_SB_EEENS5_IJNSA_ILi0EEESY_SY_EEEEENS5_IJNS4_10UnderscoreES11_S11_EEEEENS4_23SM90_TMA_LOAD_MULTICASTENS4_14ComposedLayoutINS4_7SwizzleILi2ELi4ELi3EEENS4_18smem_ptr_flag_bitsILi8EEENSW_INS5_IJNSA_ILi8EEESF_EEENS5_IJSF_SB_EEEEEEEvNS4_8identityENS4_13SM90_TMA_LOADES1E_vS1F_EENS_8epilogue10collective18CollectiveEpilogueINS1I_23Sm100TmaWarpSpecializedILi2ELi2ELi32ELb0ELb0EEEJSH_NS5_IJNSW_ISF_SB_EES1N_EEESI_SJ_SI_SJ_NS1I_6fusion15FusionCallbacksIS1M_NS1P_17LinearCombinationISI_fSI_fLNS_15FloatRoundStyleE2EEESH_S1O_JEEENS4_5SM1004TMEM4LOAD26SM100_TMEM_LOAD_16dp32b32xES1G_S1E_NS4_39AutoVectorizingCopyWithAssumedAlignmentILi128EEENS4_14SM90_TMA_STOREES1E_S20_S20_EEEvvEEEEvNT_6ParamsE:
	.zero		2944


//--------------------- SYMBOLS --------------------------

	.type		.nv.reservedSmem.offset0,@object
	.size		.nv.reservedSmem.offset0,0x4
	.type		.nv.reservedSmem.cap,@object
	.size		.nv.reservedSmem.cap,0x4
	.type		__assertfail,@function
